//
// Generated by NVIDIA NVVM Compiler
//
// Compiler Build ID: CL-36424714
// Cuda compilation tools, release 13.0, V13.0.88
// Based on NVVM 20.0.0
//

.version 9.0
.target sm_100
.address_size 64

.extern .func  (.param .b32 func_retval0) vprintf
(
	.param .b64 vprintf_param_0,
	.param .b64 vprintf_param_1
)
;
.global .align 1 .b8 $str[31] = {10, 72, 97, 115, 104, 86, 97, 108, 117, 101, 32, 111, 102, 32, 102, 111, 117, 110, 100, 32, 115, 116, 114, 105, 110, 103, 61, 37, 100, 10};
.global .align 1 .b8 $str$1[20] = {10, 32, 80, 97, 115, 115, 119, 111, 114, 100, 32, 105, 115, 32, 39, 37, 115, 39, 10};

.func _Z7permutePciiiPilS0_S0_(
	.param .b64 _Z7permutePciiiPilS0_S0__param_0,
	.param .b32 _Z7permutePciiiPilS0_S0__param_1,
	.param .b32 _Z7permutePciiiPilS0_S0__param_2,
	.param .b64 _Z7permutePciiiPilS0_S0__param_3,
	.param .b64 _Z7permutePciiiPilS0_S0__param_4,
	.param .b64 _Z7permutePciiiPilS0_S0__param_5
)
{
	.local .align 8 .b8 	__local_depot0[8];
	.reg .b64 	%SP;
	.reg .b64 	%SPL;
	.reg .pred 	%p<10>;
	.reg .b16 	%rs<25>;
	.reg .b32 	%r<31>;
	.reg .b64 	%rd<36>;

	mov.u64 	%SPL, __local_depot0;
	cvta.local.u64 	%SP, %SPL;
	ld.param.u64 	%rd9, [_Z7permutePciiiPilS0_S0__param_0];
	ld.param.u32 	%r28, [_Z7permutePciiiPilS0_S0__param_1];
	ld.param.u32 	%r16, [_Z7permutePciiiPilS0_S0__param_2];
	ld.param.u64 	%rd10, [_Z7permutePciiiPilS0_S0__param_3];
	ld.param.u64 	%rd11, [_Z7permutePciiiPilS0_S0__param_4];
	ld.param.u64 	%rd12, [_Z7permutePciiiPilS0_S0__param_5];
	cvta.to.local.u64 	%rd1, %rd9;
	setp.eq.s32 	%p1, %r16, %r28;
	@%p1 bra 	$L__BB0_8;
	setp.lt.s32 	%p2, %r16, %r28;
	@%p2 bra 	$L__BB0_13;
	cvt.s64.s32 	%rd13, %r28;
	add.s64 	%rd2, %rd1, %rd13;
	add.s32 	%r1, %r28, 1;
	sub.s32 	%r17, %r16, %r28;
	add.s32 	%r18, %r17, 1;
	and.b32  	%r2, %r18, 3;
	setp.eq.s32 	%p3, %r2, 0;
	@%p3 bra 	$L__BB0_5;
	neg.s32 	%r26, %r2;
$L__BB0_4:
	.pragma "nounroll";
	cvt.s64.s32 	%rd14, %r28;
	add.s64 	%rd15, %rd1, %rd14;
	ld.local.u8 	%rs4, [%rd2];
	ld.local.u8 	%rs5, [%rd15];
	st.local.u8 	[%rd2], %rs5;
	st.local.u8 	[%rd15], %rs4;
	{ // callseq 0, 0
	.param .b64 param0;
	st.param.b64 	[param0], %rd9;
	.param .b32 param1;
	st.param.b32 	[param1], %r1;
	.param .b32 param2;
	st.param.b32 	[param2], %r16;
	.param .b64 param3;
	st.param.b64 	[param3], %rd10;
	.param .b64 param4;
	st.param.b64 	[param4], %rd11;
	.param .b64 param5;
	st.param.b64 	[param5], %rd12;
	call.uni 
	_Z7permutePciiiPilS0_S0_, 
	(
	param0, 
	param1, 
	param2, 
	param3, 
	param4, 
	param5
	);
	} // callseq 0
	ld.local.u8 	%rs6, [%rd2];
	ld.local.u8 	%rs7, [%rd15];
	st.local.u8 	[%rd2], %rs7;
	st.local.u8 	[%rd15], %rs6;
	add.s32 	%r28, %r28, 1;
	add.s32 	%r26, %r26, 1;
	setp.ne.s32 	%p4, %r26, 0;
	@%p4 bra 	$L__BB0_4;
$L__BB0_5:
	setp.lt.u32 	%p5, %r17, 3;
	@%p5 bra 	$L__BB0_13;
	sub.s32 	%r30, %r28, %r16;
	add.s32 	%r29, %r28, -1;
$L__BB0_7:
	add.s32 	%r20, %r29, 1;
	cvt.s64.s32 	%rd16, %r20;
	add.s64 	%rd17, %rd1, %rd16;
	ld.local.u8 	%rs8, [%rd2];
	ld.local.u8 	%rs9, [%rd17];
	st.local.u8 	[%rd2], %rs9;
	st.local.u8 	[%rd17], %rs8;
	{ // callseq 1, 0
	.param .b64 param0;
	st.param.b64 	[param0], %rd9;
	.param .b32 param1;
	st.param.b32 	[param1], %r1;
	.param .b32 param2;
	st.param.b32 	[param2], %r16;
	.param .b64 param3;
	st.param.b64 	[param3], %rd10;
	.param .b64 param4;
	st.param.b64 	[param4], %rd11;
	.param .b64 param5;
	st.param.b64 	[param5], %rd12;
	call.uni 
	_Z7permutePciiiPilS0_S0_, 
	(
	param0, 
	param1, 
	param2, 
	param3, 
	param4, 
	param5
	);
	} // callseq 1
	ld.local.u8 	%rs10, [%rd2];
	ld.local.u8 	%rs11, [%rd17];
	st.local.u8 	[%rd2], %rs11;
	st.local.u8 	[%rd17], %rs10;
	ld.local.u8 	%rs12, [%rd2];
	ld.local.u8 	%rs13, [%rd17+1];
	st.local.u8 	[%rd2], %rs13;
	st.local.u8 	[%rd17+1], %rs12;
	{ // callseq 2, 0
	.param .b64 param0;
	st.param.b64 	[param0], %rd9;
	.param .b32 param1;
	st.param.b32 	[param1], %r1;
	.param .b32 param2;
	st.param.b32 	[param2], %r16;
	.param .b64 param3;
	st.param.b64 	[param3], %rd10;
	.param .b64 param4;
	st.param.b64 	[param4], %rd11;
	.param .b64 param5;
	st.param.b64 	[param5], %rd12;
	call.uni 
	_Z7permutePciiiPilS0_S0_, 
	(
	param0, 
	param1, 
	param2, 
	param3, 
	param4, 
	param5
	);
	} // callseq 2
	ld.local.u8 	%rs14, [%rd2];
	ld.local.u8 	%rs15, [%rd17+1];
	st.local.u8 	[%rd2], %rs15;
	st.local.u8 	[%rd17+1], %rs14;
	ld.local.u8 	%rs16, [%rd2];
	ld.local.u8 	%rs17, [%rd17+2];
	st.local.u8 	[%rd2], %rs17;
	st.local.u8 	[%rd17+2], %rs16;
	{ // callseq 3, 0
	.param .b64 param0;
	st.param.b64 	[param0], %rd9;
	.param .b32 param1;
	st.param.b32 	[param1], %r1;
	.param .b32 param2;
	st.param.b32 	[param2], %r16;
	.param .b64 param3;
	st.param.b64 	[param3], %rd10;
	.param .b64 param4;
	st.param.b64 	[param4], %rd11;
	.param .b64 param5;
	st.param.b64 	[param5], %rd12;
	call.uni 
	_Z7permutePciiiPilS0_S0_, 
	(
	param0, 
	param1, 
	param2, 
	param3, 
	param4, 
	param5
	);
	} // callseq 3
	ld.local.u8 	%rs18, [%rd2];
	ld.local.u8 	%rs19, [%rd17+2];
	st.local.u8 	[%rd2], %rs19;
	st.local.u8 	[%rd17+2], %rs18;
	ld.local.u8 	%rs20, [%rd2];
	ld.local.u8 	%rs21, [%rd17+3];
	st.local.u8 	[%rd2], %rs21;
	st.local.u8 	[%rd17+3], %rs20;
	{ // callseq 4, 0
	.param .b64 param0;
	st.param.b64 	[param0], %rd9;
	.param .b32 param1;
	st.param.b32 	[param1], %r1;
	.param .b32 param2;
	st.param.b32 	[param2], %r16;
	.param .b64 param3;
	st.param.b64 	[param3], %rd10;
	.param .b64 param4;
	st.param.b64 	[param4], %rd11;
	.param .b64 param5;
	st.param.b64 	[param5], %rd12;
	call.uni 
	_Z7permutePciiiPilS0_S0_, 
	(
	param0, 
	param1, 
	param2, 
	param3, 
	param4, 
	param5
	);
	} // callseq 4
	ld.local.u8 	%rs22, [%rd2];
	ld.local.u8 	%rs23, [%rd17+3];
	st.local.u8 	[%rd2], %rs23;
	st.local.u8 	[%rd17+3], %rs22;
	add.s32 	%r30, %r30, 4;
	add.s32 	%r29, %r29, 4;
	setp.ne.s32 	%p6, %r30, 1;
	@%p6 bra 	$L__BB0_7;
	bra.uni 	$L__BB0_13;
$L__BB0_8:
	add.s64 	%rd34, %rd1, -1;
	ld.local.u8 	%rs24, [%rd1+-1];
	setp.eq.s16 	%p7, %rs24, 0;
	mov.b64 	%rd35, 5381;
	@%p7 bra 	$L__BB0_11;
	mov.b64 	%rd35, 5381;
$L__BB0_10:
	add.s64 	%rd6, %rd34, 1;
	shl.b64 	%rd20, %rd35, 5;
	add.s64 	%rd21, %rd20, %rd35;
	cvt.u64.u16 	%rd22, %rs24;
	cvt.s64.s8 	%rd23, %rd22;
	add.s64 	%rd35, %rd21, %rd23;
	ld.local.u8 	%rs24, [%rd34+1];
	setp.ne.s16 	%p8, %rs24, 0;
	mov.u64 	%rd34, %rd6;
	@%p8 bra 	$L__BB0_10;
$L__BB0_11:
	setp.ne.s64 	%p9, %rd35, %rd10;
	@%p9 bra 	$L__BB0_13;
	add.u64 	%rd24, %SP, 0;
	add.u64 	%rd25, %SPL, 0;
	st.local.u64 	[%rd25], %rd10;
	mov.u64 	%rd26, $str;
	cvta.global.u64 	%rd27, %rd26;
	{ // callseq 5, 0
	.param .b64 param0;
	st.param.b64 	[param0], %rd27;
	.param .b64 param1;
	st.param.b64 	[param1], %rd24;
	.param .b32 retval0;
	call.uni (retval0), 
	vprintf, 
	(
	param0, 
	param1
	);
	ld.param.b32 	%r21, [retval0];
	} // callseq 5
	add.s64 	%rd28, %rd9, -1;
	st.local.u64 	[%rd25], %rd28;
	mov.u64 	%rd29, $str$1;
	cvta.global.u64 	%rd30, %rd29;
	{ // callseq 6, 0
	.param .b64 param0;
	st.param.b64 	[param0], %rd30;
	.param .b64 param1;
	st.param.b64 	[param1], %rd24;
	.param .b32 retval0;
	call.uni (retval0), 
	vprintf, 
	(
	param0, 
	param1
	);
	ld.param.b32 	%r23, [retval0];
	} // callseq 6
	cvta.to.global.u64 	%rd31, %rd11;
	mov.b32 	%r25, 1;
	st.global.u32 	[%rd31], %r25;
	cvta.to.global.u64 	%rd32, %rd12;
	st.global.u32 	[%rd32], %r25;
$L__BB0_13:
	ret;

}
	// .globl	_Z2q4PclPiS0_
.visible .entry _Z2q4PclPiS0_(
	.param .u64 .ptr .align 1 _Z2q4PclPiS0__param_0,
	.param .u64 _Z2q4PclPiS0__param_1,
	.param .u64 .ptr .align 1 _Z2q4PclPiS0__param_2,
	.param .u64 .ptr .align 1 _Z2q4PclPiS0__param_3
)
{
	.local .align 8 .b8 	__local_depot1[32];
	.reg .b64 	%SP;
	.reg .b64 	%SPL;
	.reg .pred 	%p<9>;
	.reg .b16 	%rs<6>;
	.reg .b32 	%r<47>;
	.reg .b64 	%rd<46>;

	mov.u64 	%SPL, __local_depot1;
	cvta.local.u64 	%SP, %SPL;
	ld.param.u64 	%rd16, [_Z2q4PclPiS0__param_0];
	ld.param.u64 	%rd14, [_Z2q4PclPiS0__param_1];
	ld.param.u64 	%rd17, [_Z2q4PclPiS0__param_2];
	ld.param.u64 	%rd15, [_Z2q4PclPiS0__param_3];
	cvta.to.global.u64 	%rd1, %rd16;
	cvta.to.global.u64 	%rd18, %rd17;
	add.u64 	%rd19, %SP, 0;
	add.u64 	%rd44, %SPL, 0;
	mov.u32 	%r22, %tid.x;
	mul.wide.u32 	%rd20, %r22, 4;
	add.s64 	%rd21, %rd18, %rd20;
	ld.global.u32 	%r45, [%rd21];
	ld.global.u32 	%r2, [%rd21+4];
	add.s32 	%r46, %r45, 1;
	setp.ge.s32 	%p1, %r46, %r2;
	@%p1 bra 	$L__BB1_8;
	not.b32 	%r24, %r45;
	add.s32 	%r4, %r2, %r24;
	sub.s32 	%r25, %r2, %r45;
	add.s32 	%r26, %r25, -2;
	and.b32  	%r5, %r4, 3;
	setp.lt.u32 	%p2, %r26, 3;
	mov.b32 	%r41, 0;
	@%p2 bra 	$L__BB1_5;
	add.s64 	%rd3, %rd1, 1;
	and.b32  	%r41, %r4, -4;
	neg.s32 	%r44, %r41;
	mov.u64 	%rd42, %rd44;
$L__BB1_3:
	cvt.s64.s32 	%rd22, %r46;
	add.s64 	%rd23, %rd3, %rd22;
	ld.global.u8 	%r28, [%rd23+2];
	ld.global.u8 	%r29, [%rd23+1];
	prmt.b32 	%r30, %r29, %r28, 0x3340U;
	ld.global.u8 	%r31, [%rd23];
	ld.global.u8 	%r32, [%rd23+-1];
	prmt.b32 	%r33, %r32, %r31, 0x3340U;
	prmt.b32 	%r34, %r33, %r30, 0x5410U;
	st.local.u32 	[%rd42], %r34;
	add.s32 	%r46, %r46, 4;
	add.s32 	%r45, %r45, 4;
	add.s32 	%r44, %r44, 4;
	add.s64 	%rd42, %rd42, 4;
	setp.eq.s32 	%p3, %r44, 0;
	@%p3 bra 	$L__BB1_4;
	bra.uni 	$L__BB1_3;
$L__BB1_4:
	add.s32 	%r46, %r45, 1;
$L__BB1_5:
	setp.eq.s32 	%p4, %r5, 0;
	@%p4 bra 	$L__BB1_8;
	cvt.u64.u32 	%rd24, %r41;
	add.s64 	%rd41, %rd44, %rd24;
	neg.s32 	%r42, %r5;
$L__BB1_7:
	.pragma "nounroll";
	cvt.s64.s32 	%rd25, %r46;
	add.s64 	%rd26, %rd1, %rd25;
	ld.global.u8 	%rs4, [%rd26];
	st.local.u8 	[%rd41], %rs4;
	add.s32 	%r46, %r46, 1;
	add.s64 	%rd41, %rd41, 1;
	add.s32 	%r42, %r42, 1;
	setp.ne.s32 	%p5, %r42, 0;
	@%p5 bra 	$L__BB1_7;
$L__BB1_8:
	ld.local.u8 	%rs5, [%rd44];
	setp.eq.s16 	%p6, %rs5, 0;
	mov.b64 	%rd45, 5381;
	@%p6 bra 	$L__BB1_11;
	mov.b64 	%rd45, 5381;
$L__BB1_10:
	add.s64 	%rd11, %rd44, 1;
	shl.b64 	%rd29, %rd45, 5;
	add.s64 	%rd30, %rd29, %rd45;
	cvt.u64.u16 	%rd31, %rs5;
	cvt.s64.s8 	%rd32, %rd31;
	add.s64 	%rd45, %rd30, %rd32;
	ld.local.u8 	%rs5, [%rd44+1];
	setp.ne.s16 	%p7, %rs5, 0;
	mov.u64 	%rd44, %rd11;
	@%p7 bra 	$L__BB1_10;
$L__BB1_11:
	setp.ne.s64 	%p8, %rd45, %rd14;
	@%p8 bra 	$L__BB1_13;
	add.u64 	%rd33, %SP, 24;
	add.u64 	%rd34, %SPL, 24;
	st.local.u64 	[%rd34], %rd14;
	mov.u64 	%rd35, $str;
	cvta.global.u64 	%rd36, %rd35;
	{ // callseq 7, 0
	.param .b64 param0;
	st.param.b64 	[param0], %rd36;
	.param .b64 param1;
	st.param.b64 	[param1], %rd33;
	.param .b32 retval0;
	call.uni (retval0), 
	vprintf, 
	(
	param0, 
	param1
	);
	ld.param.b32 	%r35, [retval0];
	} // callseq 7
	st.local.u64 	[%rd34], %rd19;
	mov.u64 	%rd38, $str$1;
	cvta.global.u64 	%rd39, %rd38;
	{ // callseq 8, 0
	.param .b64 param0;
	st.param.b64 	[param0], %rd39;
	.param .b64 param1;
	st.param.b64 	[param1], %rd33;
	.param .b32 retval0;
	call.uni (retval0), 
	vprintf, 
	(
	param0, 
	param1
	);
	ld.param.b32 	%r37, [retval0];
	} // callseq 8
	cvta.to.global.u64 	%rd40, %rd15;
	mov.b32 	%r39, 1;
	st.global.u32 	[%rd40], %r39;
$L__BB1_13:
	ret;

}
	// .globl	_Z12main_permutePcilPiS0_
.visible .entry _Z12main_permutePcilPiS0_(
	.param .u64 .ptr .align 1 _Z12main_permutePcilPiS0__param_0,
	.param .u32 _Z12main_permutePcilPiS0__param_1,
	.param .u64 _Z12main_permutePcilPiS0__param_2,
	.param .u64 .ptr .align 1 _Z12main_permutePcilPiS0__param_3,
	.param .u64 .ptr .align 1 _Z12main_permutePcilPiS0__param_4
)
{
	.local .align 4 .b8 	__local_depot2[20];
	.reg .b64 	%SP;
	.reg .b64 	%SPL;
	.reg .pred 	%p<12>;
	.reg .b16 	%rs<17>;
	.reg .b32 	%r<55>;
	.reg .b64 	%rd<41>;

	mov.u64 	%SPL, __local_depot2;
	cvta.local.u64 	%SP, %SPL;
	ld.param.u64 	%rd21, [_Z12main_permutePcilPiS0__param_0];
	ld.param.u32 	%r17, [_Z12main_permutePcilPiS0__param_1];
	ld.param.u64 	%rd17, [_Z12main_permutePcilPiS0__param_2];
	ld.param.u64 	%rd18, [_Z12main_permutePcilPiS0__param_3];
	ld.param.u64 	%rd19, [_Z12main_permutePcilPiS0__param_4];
	cvta.to.global.u64 	%rd1, %rd21;
	add.u64 	%rd22, %SP, 0;
	add.u64 	%rd2, %SPL, 0;
	setp.lt.s32 	%p1, %r17, 1;
	mov.b64 	%rd40, 0;
	@%p1 bra 	$L__BB2_14;
	and.b32  	%r1, %r17, 15;
	setp.lt.u32 	%p2, %r17, 16;
	mov.b32 	%r52, 0;
	@%p2 bra 	$L__BB2_4;
	and.b32  	%r52, %r17, 2147483632;
	neg.s32 	%r50, %r52;
	add.s64 	%rd37, %rd1, 7;
	add.s64 	%rd36, %rd2, 8;
$L__BB2_3:
	.pragma "nounroll";
	ld.global.u8 	%r19, [%rd37+-4];
	ld.global.u8 	%r20, [%rd37+-5];
	prmt.b32 	%r21, %r20, %r19, 0x3340U;
	ld.global.u8 	%r22, [%rd37+-6];
	ld.global.u8 	%r23, [%rd37+-7];
	prmt.b32 	%r24, %r23, %r22, 0x3340U;
	prmt.b32 	%r25, %r24, %r21, 0x5410U;
	st.local.u32 	[%rd36+-8], %r25;
	ld.global.u8 	%r26, [%rd37];
	ld.global.u8 	%r27, [%rd37+-1];
	prmt.b32 	%r28, %r27, %r26, 0x3340U;
	ld.global.u8 	%r29, [%rd37+-2];
	ld.global.u8 	%r30, [%rd37+-3];
	prmt.b32 	%r31, %r30, %r29, 0x3340U;
	prmt.b32 	%r32, %r31, %r28, 0x5410U;
	st.local.u32 	[%rd36+-4], %r32;
	ld.global.u8 	%r33, [%rd37+4];
	ld.global.u8 	%r34, [%rd37+3];
	prmt.b32 	%r35, %r34, %r33, 0x3340U;
	ld.global.u8 	%r36, [%rd37+2];
	ld.global.u8 	%r37, [%rd37+1];
	prmt.b32 	%r38, %r37, %r36, 0x3340U;
	prmt.b32 	%r39, %r38, %r35, 0x5410U;
	st.local.u32 	[%rd36], %r39;
	ld.global.u8 	%r40, [%rd37+8];
	ld.global.u8 	%r41, [%rd37+7];
	prmt.b32 	%r42, %r41, %r40, 0x3340U;
	ld.global.u8 	%r43, [%rd37+6];
	ld.global.u8 	%r44, [%rd37+5];
	prmt.b32 	%r45, %r44, %r43, 0x3340U;
	prmt.b32 	%r46, %r45, %r42, 0x5410U;
	st.local.u32 	[%rd36+4], %r46;
	add.s32 	%r50, %r50, 16;
	add.s64 	%rd37, %rd37, 16;
	add.s64 	%rd36, %rd36, 16;
	setp.ne.s32 	%p3, %r50, 0;
	@%p3 bra 	$L__BB2_3;
$L__BB2_4:
	setp.eq.s32 	%p4, %r1, 0;
	@%p4 bra 	$L__BB2_13;
	and.b32  	%r7, %r17, 7;
	setp.lt.u32 	%p5, %r1, 8;
	@%p5 bra 	$L__BB2_7;
	cvt.u64.u32 	%rd23, %r52;
	add.s64 	%rd24, %rd1, %rd23;
	ld.global.u8 	%rs1, [%rd24];
	add.s64 	%rd25, %rd2, %rd23;
	st.local.u8 	[%rd25], %rs1;
	ld.global.u8 	%rs2, [%rd24+1];
	st.local.u8 	[%rd25+1], %rs2;
	ld.global.u8 	%rs3, [%rd24+2];
	st.local.u8 	[%rd25+2], %rs3;
	ld.global.u8 	%rs4, [%rd24+3];
	st.local.u8 	[%rd25+3], %rs4;
	ld.global.u8 	%rs5, [%rd24+4];
	st.local.u8 	[%rd25+4], %rs5;
	ld.global.u8 	%rs6, [%rd24+5];
	st.local.u8 	[%rd25+5], %rs6;
	ld.global.u8 	%rs7, [%rd24+6];
	st.local.u8 	[%rd25+6], %rs7;
	ld.global.u8 	%rs8, [%rd24+7];
	st.local.u8 	[%rd25+7], %rs8;
	add.s32 	%r52, %r52, 8;
$L__BB2_7:
	setp.eq.s32 	%p6, %r7, 0;
	@%p6 bra 	$L__BB2_13;
	and.b32  	%r10, %r17, 3;
	setp.lt.u32 	%p7, %r7, 4;
	@%p7 bra 	$L__BB2_10;
	cvt.u64.u32 	%rd26, %r52;
	add.s64 	%rd27, %rd1, %rd26;
	ld.global.u8 	%rs9, [%rd27];
	add.s64 	%rd28, %rd2, %rd26;
	st.local.u8 	[%rd28], %rs9;
	ld.global.u8 	%rs10, [%rd27+1];
	st.local.u8 	[%rd28+1], %rs10;
	ld.global.u8 	%rs11, [%rd27+2];
	st.local.u8 	[%rd28+2], %rs11;
	ld.global.u8 	%rs12, [%rd27+3];
	st.local.u8 	[%rd28+3], %rs12;
	add.s32 	%r52, %r52, 4;
$L__BB2_10:
	setp.eq.s32 	%p8, %r10, 0;
	@%p8 bra 	$L__BB2_13;
	cvt.u64.u32 	%rd29, %r52;
	add.s64 	%rd39, %rd2, %rd29;
	add.s64 	%rd38, %rd1, %rd29;
	neg.s32 	%r54, %r10;
$L__BB2_12:
	.pragma "nounroll";
	ld.global.u8 	%rs13, [%rd38];
	st.local.u8 	[%rd39], %rs13;
	add.s64 	%rd39, %rd39, 1;
	add.s64 	%rd38, %rd38, 1;
	add.s32 	%r54, %r54, 1;
	setp.ne.s32 	%p9, %r54, 0;
	@%p9 bra 	$L__BB2_12;
$L__BB2_13:
	cvt.u64.u32 	%rd40, %r17;
$L__BB2_14:
	add.s64 	%rd30, %rd2, %rd40;
	mov.b16 	%rs14, 0;
	st.local.u8 	[%rd30], %rs14;
	cvta.to.global.u64 	%rd31, %rd19;
	ld.global.u32 	%r47, [%rd31];
	setp.ne.s32 	%p10, %r47, 0;
	@%p10 bra 	$L__BB2_17;
	mov.u32 	%r16, %tid.x;
	add.s32 	%r48, %r17, -1;
	setp.gt.u32 	%p11, %r16, %r48;
	@%p11 bra 	$L__BB2_17;
	cvt.u64.u32 	%rd32, %r16;
	add.s64 	%rd33, %rd2, %rd32;
	ld.local.u8 	%rs15, [%rd33];
	ld.local.u8 	%rs16, [%rd2];
	st.local.u8 	[%rd33], %rs16;
	st.local.u8 	[%rd2], %rs15;
	or.b64  	%rd35, %rd22, 1;
	add.s32 	%r49, %r17, -2;
	{ // callseq 9, 0
	.param .b64 param0;
	st.param.b64 	[param0], %rd35;
	.param .b32 param1;
	st.param.b32 	[param1], 0;
	.param .b32 param2;
	st.param.b32 	[param2], %r49;
	.param .b64 param3;
	st.param.b64 	[param3], %rd17;
	.param .b64 param4;
	st.param.b64 	[param4], %rd18;
	.param .b64 param5;
	st.param.b64 	[param5], %rd19;
	call.uni 
	_Z7permutePciiiPilS0_S0_, 
	(
	param0, 
	param1, 
	param2, 
	param3, 
	param4, 
	param5
	);
	} // callseq 9
$L__BB2_17:
	ret;

}


// ===== COMPILED SASS (sm_100) =====

	.target	sm_100

	.elftype	@"ET_EXEC"


//--------------------- .note.nv.tkinfo           --------------------------
	.section	.note.nv.tkinfo,"",@"SHT_NOTE"
	.sectionflags	@"SHF_NOTE_NV_TKINFO"
	.tkinfo
        /*0018*/ 	.word	0x00000002
        /*0030*/ 	.string	""
        /*0030*/ 	.string	"ptxas"
        /*0030*/ 	.string	"Cuda compilation tools, release 13.0, V13.0.88"
        /*0030*/ 	.string	"Build cuda_13.0.r13.0/compiler.36424714_0"
        /*0030*/ 	.string	"-arch sm_100 -m 64 "



//--------------------- .note.nv.cuinfo           --------------------------
	.section	.note.nv.cuinfo,"",@"SHT_NOTE"
	.sectionflags	@"SHF_NOTE_NV_CUINFO"
        /*0018*/ 	.short	0x0002
        /*001a*/ 	.short	0x0064
        /*001c*/ 	.short	0x0082
	.zero		2


//--------------------- .nv.info                  --------------------------
	.section	.nv.info,"",@"SHT_CUDA_INFO"
	.align	4


	//----- nvinfo : EIATTR_REGCOUNT
	.align		4
        /*0000*/ 	.byte	0x04, 0x2f
        /*0002*/ 	.short	(.L_3 - .L_2)
	.align		4
.L_2:
        /*0004*/ 	.word	index@(_Z2q4PclPiS0_)
        /*0008*/ 	.word	0x00000018


	//----- nvinfo : EIATTR_FRAME_SIZE
	.align		4
.L_3:
        /*000c*/ 	.byte	0x04, 0x11
        /*000e*/ 	.short	(.L_5 - .L_4)
	.align		4
.L_4:
        /*0010*/ 	.word	index@(_Z2q4PclPiS0_)
        /*0014*/ 	.word	0x00000020


	//----- nvinfo : EIATTR_REGCOUNT
	.align		4
.L_5:
        /*0018*/ 	.byte	0x04, 0x2f
        /*001a*/ 	.short	(.L_7 - .L_6)
	.align		4
.L_6:
        /*001c*/ 	.word	index@(_Z12main_permutePcilPiS0_)
        /*0020*/ 	.word	0x0000002a


	//----- nvinfo : EIATTR_FRAME_SIZE
	.align		4
.L_7:
        /*0024*/ 	.byte	0x04, 0x11
        /*0026*/ 	.short	(.L_9 - .L_8)
	.align		4
.L_8:
        /*0028*/ 	.word	index@($_Z12main_permutePcilPiS0_$_Z7permutePciiiPilS0_S0_)
        /*002c*/ 	.word	0x00000018


	//----- nvinfo : EIATTR_FRAME_SIZE
	.align		4
.L_9:
        /*0030*/ 	.byte	0x04, 0x11
        /*0032*/ 	.short	(.L_11 - .L_10)
	.align		4
.L_10:
        /*0034*/ 	.word	index@(_Z12main_permutePcilPiS0_)
        /*0038*/ 	.word	0x00000018


	//----- nvinfo : EIATTR_MIN_STACK_SIZE
	.align		4
.L_11:
        /*003c*/ 	.byte	0x04, 0x12
        /*003e*/ 	.short	(.L_13 - .L_12)
	.align		4
.L_12:
        /*0040*/ 	.word	index@(_Z12main_permutePcilPiS0_)
        /*0044*/ 	.word	0x00000018


	//----- nvinfo : EIATTR_MIN_STACK_SIZE
	.align		4
.L_13:
        /*0048*/ 	.byte	0x04, 0x12
        /*004a*/ 	.short	(.L_15 - .L_14)
	.align		4
.L_14:
        /*004c*/ 	.word	index@(_Z2q4PclPiS0_)
        /*0050*/ 	.word	0x00000020
.L_15:


//--------------------- .nv.compat                --------------------------
	.section	.nv.compat,"",@"SHT_CUDA_COMPAT_INFO"
	.align	4
        /*0000*/ 	.byte	0x02, 0x09, 0x00, 0x00, 0x02, 0x02, 0x01, 0x00, 0x02, 0x05, 0x05, 0x00, 0x03, 0x07, 0x01, 0x01
        /*0010*/ 	.byte	0x02, 0x03, 0x00, 0x00, 0x02, 0x06, 0x01, 0x00, 0x04, 0x0b, 0x08, 0x00, 0x09, 0x00, 0x00, 0x00
        /*0020*/ 	.byte	0x00, 0x00, 0x00, 0x00


//--------------------- .nv.info._Z12main_permutePcilPiS0_ --------------------------
	.section	.nv.info._Z12main_permutePcilPiS0_,"",@"SHT_CUDA_INFO"
	.sectionflags	@""
	.align	4


	//----- nvinfo : EIATTR_CUDA_API_VERSION
	.align		4
        /*0000*/ 	.byte	0x04, 0x37
        /*0002*/ 	.short	(.L_17 - .L_16)
.L_16:
        /*0004*/ 	.word	0x00000082


	//----- nvinfo : EIATTR_KPARAM_INFO
	.align		4
.L_17:
        /*0008*/ 	.byte	0x04, 0x17
        /*000a*/ 	.short	(.L_19 - .L_18)
.L_18:
        /*000c*/ 	.word	0x00000000
        /*0010*/ 	.short	0x0004
        /*0012*/ 	.short	0x0020
        /*0014*/ 	.byte	0x00, 0xf5, 0x21, 0x00


	//----- nvinfo : EIATTR_KPARAM_INFO
	.align		4
.L_19:
        /*0018*/ 	.byte	0x04, 0x17
        /*001a*/ 	.short	(.L_21 - .L_20)
.L_20:
        /*001c*/ 	.word	0x00000000
        /*0020*/ 	.short	0x0003
        /*0022*/ 	.short	0x0018
        /*0024*/ 	.byte	0x00, 0xf5, 0x21, 0x00


	//----- nvinfo : EIATTR_KPARAM_INFO
	.align		4
.L_21:
        /*0028*/ 	.byte	0x04, 0x17
        /*002a*/ 	.short	(.L_23 - .L_22)
.L_22:
        /*002c*/ 	.word	0x00000000
        /*0030*/ 	.short	0x0002
        /*0032*/ 	.short	0x0010
        /*0034*/ 	.byte	0x00, 0xf0, 0x21, 0x00


	//----- nvinfo : EIATTR_KPARAM_INFO
	.align		4
.L_23:
        /*0038*/ 	.byte	0x04, 0x17
        /*003a*/ 	.short	(.L_25 - .L_24)
.L_24:
        /*003c*/ 	.word	0x00000000
        /*0040*/ 	.short	0x0001
        /*0042*/ 	.short	0x0008
        /*0044*/ 	.byte	0x00, 0xf0, 0x11, 0x00


	//----- nvinfo : EIATTR_KPARAM_INFO
	.align		4
.L_25:
        /*0048*/ 	.byte	0x04, 0x17
        /*004a*/ 	.short	(.L_27 - .L_26)
.L_26:
        /*004c*/ 	.word	0x00000000
        /*0050*/ 	.short	0x0000
        /*0052*/ 	.short	0x0000
        /*0054*/ 	.byte	0x00, 0xf5, 0x21, 0x00


	//----- nvinfo : EIATTR_SPARSE_MMA_MASK
	.align		4
.L_27:
        /*0058*/ 	.byte	0x03, 0x50
        /*005a*/ 	.short	0x0000


	//----- nvinfo : EIATTR_MAXREG_COUNT
	.align		4
        /*005c*/ 	.byte	0x03, 0x1b
        /*005e*/ 	.short	0x00ff


	//----- nvinfo : EIATTR_EXTERNS
	.align		4
        /*0060*/ 	.byte	0x04, 0x0f
        /*0062*/ 	.short	(.L_29 - .L_28)


	//   ....[0]....
	.align		4
.L_28:
        /*0064*/ 	.word	index@(vprintf)


	//----- nvinfo : EIATTR_MERCURY_ISA_VERSION
	.align		4
.L_29:
        /*0068*/ 	.byte	0x03, 0x5f
        /*006a*/ 	.short	0x0101


	//----- nvinfo : EIATTR_VRC_CTA_INIT_COUNT
	.align		4
        /*006c*/ 	.byte	0x02, 0x4a
	.zero		1
	.zero		1


	//----- nvinfo : EIATTR_SYSCALL_OFFSETS
	.align		4
        /*0070*/ 	.byte	0x04, 0x46
        /*0072*/ 	.short	(.L_31 - .L_30)


	//   ....[0]....
.L_30:
        /*0074*/ 	.word	0x00001680


	//   ....[1]....
        /*0078*/ 	.word	0x00001740


	//----- nvinfo : EIATTR_EXIT_INSTR_OFFSETS
	.align		4
.L_31:
        /*007c*/ 	.byte	0x04, 0x1c
        /*007e*/ 	.short	(.L_33 - .L_32)


	//   ....[0]....
.L_32:
        /*0080*/ 	.word	0x000007d0


	//   ....[1]....
        /*0084*/ 	.word	0x00000810


	//   ....[2]....
        /*0088*/ 	.word	0x00000970


	//----- nvinfo : EIATTR_CRS_STACK_SIZE
	.align		4
.L_33:
        /*008c*/ 	.byte	0x04, 0x1e
        /*008e*/ 	.short	(.L_35 - .L_34)
.L_34:
        /*0090*/ 	.word	0x00000000


	//----- nvinfo : EIATTR_CBANK_PARAM_SIZE
	.align		4
.L_35:
        /*0094*/ 	.byte	0x03, 0x19
        /*0096*/ 	.short	0x0028


	//----- nvinfo : EIATTR_PARAM_CBANK
	.align		4
        /*0098*/ 	.byte	0x04, 0x0a
        /*009a*/ 	.short	(.L_37 - .L_36)
	.align		4
.L_36:
        /*009c*/ 	.word	index@(.nv.constant0._Z12main_permutePcilPiS0_)
        /*00a0*/ 	.short	0x0380
        /*00a2*/ 	.short	0x0028


	//----- nvinfo : EIATTR_SW_WAR
	.align		4
.L_37:
        /*00a4*/ 	.byte	0x04, 0x36
        /*00a6*/ 	.short	(.L_39 - .L_38)
.L_38:
        /*00a8*/ 	.word	0x00000008
.L_39:


//--------------------- .nv.info._Z2q4PclPiS0_    --------------------------
	.section	.nv.info._Z2q4PclPiS0_,"",@"SHT_CUDA_INFO"
	.sectionflags	@""
	.align	4


	//----- nvinfo : EIATTR_CUDA_API_VERSION
	.align		4
        /*0000*/ 	.byte	0x04, 0x37
        /*0002*/ 	.short	(.L_41 - .L_40)
.L_40:
        /*0004*/ 	.word	0x00000082


	//----- nvinfo : EIATTR_KPARAM_INFO
	.align		4
.L_41:
        /*0008*/ 	.byte	0x04, 0x17
        /*000a*/ 	.short	(.L_43 - .L_42)
.L_42:
        /*000c*/ 	.word	0x00000000
        /*0010*/ 	.short	0x0003
        /*0012*/ 	.short	0x0018
        /*0014*/ 	.byte	0x00, 0xf5, 0x21, 0x00


	//----- nvinfo : EIATTR_KPARAM_INFO
	.align		4
.L_43:
        /*0018*/ 	.byte	0x04, 0x17
        /*001a*/ 	.short	(.L_45 - .L_44)
.L_44:
        /*001c*/ 	.word	0x00000000
        /*0020*/ 	.short	0x0002
        /*0022*/ 	.short	0x0010
        /*0024*/ 	.byte	0x00, 0xf5, 0x21, 0x00


	//----- nvinfo : EIATTR_KPARAM_INFO
	.align		4
.L_45:
        /*0028*/ 	.byte	0x04, 0x17
        /*002a*/ 	.short	(.L_47 - .L_46)
.L_46:
        /*002c*/ 	.word	0x00000000
        /*0030*/ 	.short	0x0001
        /*0032*/ 	.short	0x0008
        /*0034*/ 	.byte	0x00, 0xf0, 0x21, 0x00


	//----- nvinfo : EIATTR_KPARAM_INFO
	.align		4
.L_47:
        /*0038*/ 	.byte	0x04, 0x17
        /*003a*/ 	.short	(.L_49 - .L_48)
.L_48:
        /*003c*/ 	.word	0x00000000
        /*0040*/ 	.short	0x0000
        /*0042*/ 	.short	0x0000
        /*0044*/ 	.byte	0x00, 0xf5, 0x21, 0x00


	//----- nvinfo : EIATTR_SPARSE_MMA_MASK
	.align		4
.L_49:
        /*0048*/ 	.byte	0x03, 0x50
        /*004a*/ 	.short	0x0000


	//----- nvinfo : EIATTR_MAXREG_COUNT
	.align		4
        /*004c*/ 	.byte	0x03, 0x1b
        /*004e*/ 	.short	0x00ff


	//----- nvinfo : EIATTR_EXTERNS
	.align		4
        /*0050*/ 	.byte	0x04, 0x0f
        /*0052*/ 	.short	(.L_51 - .L_50)


	//   ....[0]....
	.align		4
.L_50:
        /*0054*/ 	.word	index@(vprintf)


	//----- nvinfo : EIATTR_MERCURY_ISA_VERSION
	.align		4
.L_51:
        /*0058*/ 	.byte	0x03, 0x5f
        /*005a*/ 	.short	0x0101


	//----- nvinfo : EIATTR_VRC_CTA_INIT_COUNT
	.align		4
        /*005c*/ 	.byte	0x02, 0x4a
	.zero		1
	.zero		1


	//----- nvinfo : EIATTR_SYSCALL_OFFSETS
	.align		4
        /*0060*/ 	.byte	0x04, 0x46
        /*0062*/ 	.short	(.L_53 - .L_52)


	//   ....[0]....
.L_52:
        /*0064*/ 	.word	0x00000630


	//   ....[1]....
        /*0068*/ 	.word	0x000006c0


	//----- nvinfo : EIATTR_EXIT_INSTR_OFFSETS
	.align		4
.L_53:
        /*006c*/ 	.byte	0x04, 0x1c
        /*006e*/ 	.short	(.L_55 - .L_54)


	//   ....[0]....
.L_54:
        /*0070*/ 	.word	0x00000560


	//   ....[1]....
        /*0074*/ 	.word	0x00000700


	//----- nvinfo : EIATTR_CRS_STACK_SIZE
	.align		4
.L_55:
        /*0078*/ 	.byte	0x04, 0x1e
        /*007a*/ 	.short	(.L_57 - .L_56)
.L_56:
        /*007c*/ 	.word	0x00000000


	//----- nvinfo : EIATTR_CBANK_PARAM_SIZE
	.align		4
.L_57:
        /*0080*/ 	.byte	0x03, 0x19
        /*0082*/ 	.short	0x0020


	//----- nvinfo : EIATTR_PARAM_CBANK
	.align		4
        /*0084*/ 	.byte	0x04, 0x0a
        /*0086*/ 	.short	(.L_59 - .L_58)
	.align		4
.L_58:
        /*0088*/ 	.word	index@(.nv.constant0._Z2q4PclPiS0_)
        /*008c*/ 	.short	0x0380
        /*008e*/ 	.short	0x0020


	//----- nvinfo : EIATTR_SW_WAR
	.align		4
.L_59:
        /*0090*/ 	.byte	0x04, 0x36
        /*0092*/ 	.short	(.L_61 - .L_60)
.L_60:
        /*0094*/ 	.word	0x00000008
.L_61:


//--------------------- .nv.callgraph             --------------------------
	.section	.nv.callgraph,"",@"SHT_CUDA_CALLGRAPH"
	.align	4
	.sectionentsize	8
	.align		4
        /*0000*/ 	.word	0x00000000
	.align		4
        /*0004*/ 	.word	0xffffffff
	.align		4
        /*0008*/ 	.word	index@(_Z12main_permutePcilPiS0_)
	.align		4
        /*000c*/ 	.word	index@(vprintf)
	.align		4
        /*0010*/ 	.word	index@(_Z2q4PclPiS0_)
	.align		4
        /*0014*/ 	.word	index@(vprintf)
	.align		4
        /*0018*/ 	.word	0x00000000
	.align		4
        /*001c*/ 	.word	0xfffffffe
	.align		4
        /*0020*/ 	.word	0x00000000
	.align		4
        /*0024*/ 	.word	0xfffffffd
	.align		4
        /*0028*/ 	.word	0x00000000
	.align		4
        /*002c*/ 	.word	0xfffffffc


//--------------------- .nv.constant4             --------------------------
	.section	.nv.constant4,"a",@progbits
	.align	8
	.align		8
.nv.constant4:
        /*0000*/ 	.dword	vprintf
	.align		8
        /*0008*/ 	.dword	$str
	.align		8
        /*0010*/ 	.dword	$str$1


//--------------------- .text._Z12main_permutePcilPiS0_ --------------------------
	.section	.text._Z12main_permutePcilPiS0_,"ax",@progbits
	.align	128
        .global         _Z12main_permutePcilPiS0_
        .type           _Z12main_permutePcilPiS0_,@function
        .size           _Z12main_permutePcilPiS0_,(.L_x_34 - _Z12main_permutePcilPiS0_)
        .other          _Z12main_permutePcilPiS0_,@"STO_CUDA_ENTRY STV_DEFAULT"
_Z12main_permutePcilPiS0_:
.text._Z12main_permutePcilPiS0_:
[----:B------:R-:W0:Y:S01]  /*0000*/  LDC R1, c[0x0][0x37c] ;  /* 0x0000df00ff017b82 */ /* 0x000e220000000800 */
[----:B------:R-:W1:Y:S01]  /*0010*/  LDCU UR6, c[0x0][0x388] ;  /* 0x00007100ff0677ac */ /* 0x000e620008000800 */
[----:B0-----:R-:W-:Y:S02]  /*0020*/  VIADD R1, R1, 0xffffffe8 ;  /* 0xffffffe801017836 */ /* 0x001fe40000000000 */
[----:B------:R-:W-:Y:S01]  /*0030*/  IMAD.MOV.U32 R0, RZ, RZ, RZ ;  /* 0x000000ffff007224 */ /* 0x000fe200078e00ff */
[----:B------:R-:W0:Y:S01]  /*0040*/  LDCU UR4, c[0x0][0x2f8] ;  /* 0x00005f00ff0477ac */ /* 0x000e220008000800 */
[----:B------:R-:W2:Y:S01]  /*0050*/  LDCU UR5, c[0x0][0x2fc] ;  /* 0x00005f80ff0577ac */ /* 0x000ea20008000800 */
[----:B------:R-:W3:Y:S01]  /*0060*/  LDCU.64 UR10, c[0x0][0x358] ;  /* 0x00006b00ff0a77ac */ /* 0x000ee20008000a00 */
[----:B-1----:R-:W-:Y:S01]  /*0070*/  UISETP.GE.AND UP0, UPT, UR6, 0x1, UPT ;  /* 0x000000010600788c */ /* 0x002fe2000bf06270 */
[----:B0-----:R-:W-:-:S05]  /*0080*/  IADD3 R4, P0, PT, R1, UR4, RZ ;  /* 0x0000000401047c10 */ /* 0x001fca000ff1e0ff */
[----:B--2---:R-:W-:-:S03]  /*0090*/  IMAD.X R5, RZ, RZ, UR5, P0 ;  /* 0x00000005ff057e24 */ /* 0x004fc600080e06ff */
[----:B---3--:R-:W-:Y:S05]  /*00a0*/  BRA.U !UP0, `(.L_x_0) ;  /* 0x0000000508b47547 */ /* 0x008fea000b800000 */
[----:B------:R-:W-:Y:S01]  /*00b0*/  UISETP.GE.U32.AND UP1, UPT, UR6, 0x10, UPT ;  /* 0x000000100600788c */ /* 0x000fe2000bf26070 */
[----:B------:R-:W-:Y:S01]  /*00c0*/  HFMA2 R0, -RZ, RZ, 0, 0 ;  /* 0x00000000ff007431 */ /* 0x000fe200000001ff */
[----:B------:R-:W-:-:S04]  /*00d0*/  ULOP3.LUT UR7, UR6, 0xf, URZ, 0xc0, !UPT ;  /* 0x0000000f06077892 */ /* 0x000fc8000f8ec0ff */
[----:B------:R-:W-:-:S03]  /*00e0*/  UISETP.NE.AND UP0, UPT, UR7, URZ, UPT ;  /* 0x000000ff0700728c */ /* 0x000fc6000bf05270 */
[----:B------:R-:W-:Y:S08]  /*00f0*/  BRA.U !UP1, `(.L_x_1) ;  /* 0x0000000109b47547 */ /* 0x000ff0000b800000 */
[----:B------:R-:W0:Y:S01]  /*0100*/  LDCU.64 UR4, c[0x0][0x380] ;  /* 0x00007000ff0477ac */ /* 0x000e220008000a00 */
[----:B------:R-:W-:Y:S01]  /*0110*/  VIADD R22, R1, 0x8 ;  /* 0x0000000801167836 */ /* 0x000fe20000000000 */
[----:B------:R-:W-:-:S04]  /*0120*/  ULOP3.LUT UR8, UR6, 0x7ffffff0, URZ, 0xc0, !UPT ;  /* 0x7ffffff006087892 */ /* 0x000fc8000f8ec0ff */
[----:B------:R-:W-:Y:S02]  /*0130*/  UIADD3 UR9, UPT, UPT, -UR8, URZ, URZ ;  /* 0x000000ff08097290 */ /* 0x000fe4000fffe1ff */
[----:B------:R-:W-:Y:S01]  /*0140*/  IMAD.U32 R0, RZ, RZ, UR8 ;  /* 0x00000008ff007e24 */ /* 0x000fe2000f8e00ff */
[----:B0-----:R-:W-:-:S04]  /*0150*/  UIADD3 UR4, UP1, UPT, UR4, 0x7, URZ ;  /* 0x0000000704047890 */ /* 0x001fc8000ff3e0ff */
[----:B------:R-:W-:Y:S02]  /*0160*/  UIADD3.X UR5, UPT, UPT, URZ, UR5, URZ, UP1, !UPT ;  /* 0x00000005ff057290 */ /* 0x000fe40008ffe4ff */
[----:B------:R-:W-:-:S04]  /*0170*/  IMAD.U32 R2, RZ, RZ, UR4 ;  /* 0x00000004ff027e24 */ /* 0x000fc8000f8e00ff */
[----:B------:R-:W-:-:S07]  /*0180*/  MOV R3, UR5 ;  /* 0x0000000500037c02 */ /* 0x000fce0008000f00 */
.L_x_2:
[----:B------:R-:W2:Y:S04]  /*0190*/  LDG.E.U8 R6, desc[UR10][R2.64+-0x4] ;  /* 0xfffffc0a02067981 */ /* 0x000ea8000c1e1100 */
[----:B------:R-:W2:Y:S04]  /*01a0*/  LDG.E.U8 R7, desc[UR10][R2.64+-0x5] ;  /* 0xfffffb0a02077981 */ /* 0x000ea8000c1e1100 */
[----:B------:R-:W3:Y:S04]  /*01b0*/  LDG.E.U8 R14, desc[UR10][R2.64+0x4] ;  /* 0x0000040a020e7981 */ /* 0x000ee8000c1e1100 */
[----:B------:R-:W3:Y:S04]  /*01c0*/  LDG.E.U8 R15, desc[UR10][R2.64+0x3] ;  /* 0x0000030a020f7981 */ /* 0x000ee8000c1e1100 */
[----:B------:R-:W4:Y:S04]  /*01d0*/  LDG.E.U8 R8, desc[UR10][R2.64+-0x6] ;  /* 0xfffffa0a02087981 */ /* 0x000f28000c1e1100 */
[----:B------:R-:W4:Y:S04]  /*01e0*/  LDG.E.U8 R9, desc[UR10][R2.64+-0x7] ;  /* 0xfffff90a02097981 */ /* 0x000f28000c1e1100 */
[----:B------:R-:W5:Y:S04]  /*01f0*/  LDG.E.U8 R10, desc[UR10][R2.64] ;  /* 0x0000000a020a7981 */ /* 0x000f68000c1e1100 */
        /* <DEDUP_REMOVED lines=8> */
[----:B------:R0:W5:Y:S01]  /*0280*/  LDG.E.U8 R21, desc[UR10][R2.64+0x5] ;  /* 0x0000050a02157981 */ /* 0x000162000c1e1100 */
[----:B------:R-:W-:-:S04]  /*0290*/  UIADD3 UR9, UPT, UPT, UR9, 0x10, URZ ;  /* 0x0000001009097890 */ /* 0x000fc8000fffe0ff */
[----:B------:R-:W-:Y:S01]  /*02a0*/  UISETP.NE.AND UP1, UPT, UR9, URZ, UPT ;  /* 0x000000ff0900728c */ /* 0x000fe2000bf25270 */
[----:B0-----:R-:W-:-:S05]  /*02b0*/  IADD3 R2, P0, PT, R2, 0x10, RZ ;  /* 0x0000001002027810 */ /* 0x001fca0007f1e0ff */
[----:B------:R-:W-:Y:S01]  /*02c0*/  IMAD.X R3, RZ, RZ, R3, P0 ;  /* 0x000000ffff037224 */ /* 0x000fe200000e0603 */
[----:B--2---:R-:W-:Y:S02]  /*02d0*/  PRMT R6, R7, 0x3340, R6 ;  /* 0x0000334007067816 */ /* 0x004fe40000000006 */
[----:B---3--:R-:W-:Y:S02]  /*02e0*/  PRMT R14, R15, 0x3340, R14 ;  /* 0x000033400f0e7816 */ /* 0x008fe4000000000e */
[----:B----4-:R-:W-:-:S04]  /*02f0*/  PRMT R9, R9, 0x3340, R8 ;  /* 0x0000334009097816 */ /* 0x010fc80000000008 */
[----:B------:R-:W-:Y:S02]  /*0300*/  PRMT R6, R9, 0x5410, R6 ;  /* 0x0000541009067816 */ /* 0x000fe40000000006 */
[----:B-----5:R-:W-:Y:S02]  /*0310*/  PRMT R7, R11, 0x3340, R10 ;  /* 0x000033400b077816 */ /* 0x020fe4000000000a */
[----:B------:R-:W-:-:S04]  /*0320*/  PRMT R12, R13, 0x3340, R12 ;  /* 0x000033400d0c7816 */ /* 0x000fc8000000000c */
[----:B------:R-:W-:Y:S02]  /*0330*/  PRMT R7, R12, 0x5410, R7 ;  /* 0x000054100c077816 */ /* 0x000fe40000000007 */
[----:B------:R-:W-:-:S04]  /*0340*/  PRMT R17, R17, 0x3340, R16 ;  /* 0x0000334011117816 */ /* 0x000fc80000000010 */
[----:B------:R-:W-:Y:S02]  /*0350*/  PRMT R14, R17, 0x5410, R14 ;  /* 0x00005410110e7816 */ /* 0x000fe4000000000e */
[----:B------:R-:W-:Y:S02]  /*0360*/  PRMT R15, R19, 0x3340, R18 ;  /* 0x00003340130f7816 */ /* 0x000fe40000000012 */
[----:B------:R-:W-:-:S04]  /*0370*/  PRMT R20, R21, 0x3340, R20 ;  /* 0x0000334015147816 */ /* 0x000fc80000000014 */
[----:B------:R-:W-:Y:S01]  /*0380*/  PRMT R15, R20, 0x5410, R15 ;  /* 0x00005410140f7816 */ /* 0x000fe2000000000f */
[----:B------:R-:W-:Y:S04]  /*0390*/  STL.64 [R22+-0x8], R6 ;  /* 0xfffff80616007387 */ /* 0x000fe80000100a00 */
[----:B------:R0:W-:Y:S02]  /*03a0*/  STL.64 [R22], R14 ;  /* 0x0000000e16007387 */ /* 0x0001e40000100a00 */
[----:B0-----:R-:W-:Y:S01]  /*03b0*/  VIADD R22, R22, 0x10 ;  /* 0x0000001016167836 */ /* 0x001fe20000000000 */
[----:B------:R-:W-:Y:S06]  /*03c0*/  BRA.U UP1, `(.L_x_2) ;  /* 0xfffffffd01707547 */ /* 0x000fec000b83ffff */
.L_x_1:
[----:B------:R-:W-:Y:S05]  /*03d0*/  BRA.U !UP0, `(.L_x_3) ;  /* 0x0000000108e47547 */ /* 0x000fea000b800000 */
[----:B------:R-:W-:Y:S02]  /*03e0*/  UISETP.GE.U32.AND UP0, UPT, UR7, 0x8, UPT ;  /* 0x000000080700788c */ /* 0x000fe4000bf06070 */
[----:B------:R-:W-:-:S04]  /*03f0*/  ULOP3.LUT UR5, UR6, 0x7, URZ, 0xc0, !UPT ;  /* 0x0000000706057892 */ /* 0x000fc8000f8ec0ff */
[----:B------:R-:W-:-:S03]  /*0400*/  UISETP.NE.AND UP1, UPT, UR5, URZ, UPT ;  /* 0x000000ff0500728c */ /* 0x000fc6000bf25270 */
[----:B------:R-:W-:Y:S08]  /*0410*/  BRA.U !UP0, `(.L_x_4) ;  /* 0x0000000108547547 */ /* 0x000ff0000b800000 */
[----:B------:R-:W0:Y:S02]  /*0420*/  LDCU.64 UR8, c[0x0][0x380] ;  /* 0x00007000ff0877ac */ /* 0x000e240008000a00 */
[----:B0-----:R-:W-:-:S05]  /*0430*/  IADD3 R2, P0, PT, R0, UR8, RZ ;  /* 0x0000000800027c10 */ /* 0x001fca000ff1e0ff */
[----:B------:R-:W-:-:S05]  /*0440*/  IMAD.X R3, RZ, RZ, UR9, P0 ;  /* 0x00000009ff037e24 */ /* 0x000fca00080e06ff */
[----:B------:R-:W2:Y:S04]  /*0450*/  LDG.E.U8 R6, desc[UR10][R2.64] ;  /* 0x0000000a02067981 */ /* 0x000ea8000c1e1100 */
[----:B------:R-:W3:Y:S04]  /*0460*/  LDG.E.U8 R7, desc[UR10][R2.64+0x1] ;  /* 0x0000010a02077981 */ /* 0x000ee8000c1e1100 */
[----:B------:R-:W4:Y:S04]  /*0470*/  LDG.E.U8 R8, desc[UR10][R2.64+0x2] ;  /* 0x0000020a02087981 */ /* 0x000f28000c1e1100 */
[----:B------:R-:W5:Y:S04]  /*0480*/  LDG.E.U8 R9, desc[UR10][R2.64+0x3] ;  /* 0x0000030a02097981 */ /* 0x000f68000c1e1100 */
[----:B------:R-:W5:Y:S04]  /*0490*/  LDG.E.U8 R10, desc[UR10][R2.64+0x4] ;  /* 0x0000040a020a7981 */ /* 0x000f68000c1e1100 */
[----:B------:R-:W5:Y:S04]  /*04a0*/  LDG.E.U8 R11, desc[UR10][R2.64+0x5] ;  /* 0x0000050a020b7981 */ /* 0x000f68000c1e1100 */
[----:B------:R-:W5:Y:S04]  /*04b0*/  LDG.E.U8 R12, desc[UR10][R2.64+0x6] ;  /* 0x0000060a020c7981 */ /* 0x000f68000c1e1100 */
[----:B------:R-:W5:Y:S01]  /*04c0*/  LDG.E.U8 R13, desc[UR10][R2.64+0x7] ;  /* 0x0000070a020d7981 */ /* 0x000f62000c1e1100 */
[----:B------:R-:W-:Y:S01]  /*04d0*/  IADD3 R14, PT, PT, R1, R0, RZ ;  /* 0x00000000010e7210 */ /* 0x000fe20007ffe0ff */
[----:B------:R-:W-:-:S04]  /*04e0*/  VIADD R0, R0, 0x8 ;  /* 0x0000000800007836 */ /* 0x000fc80000000000 */
[----:B--2---:R0:W-:Y:S04]  /*04f0*/  STL.U8 [R14], R6 ;  /* 0x000000060e007387 */ /* 0x0041e80000100000 */
[----:B---3--:R0:W-:Y:S04]  /*0500*/  STL.U8 [R14+0x1], R7 ;  /* 0x000001070e007387 */ /* 0x0081e80000100000 */
[----:B----4-:R0:W-:Y:S04]  /*0510*/  STL.U8 [R14+0x2], R8 ;  /* 0x000002080e007387 */ /* 0x0101e80000100000 */
[----:B-----5:R0:W-:Y:S04]  /*0520*/  STL.U8 [R14+0x3], R9 ;  /* 0x000003090e007387 */ /* 0x0201e80000100000 */
[----:B------:R0:W-:Y:S04]  /*0530*/  STL.U8 [R14+0x4], R10 ;  /* 0x0000040a0e007387 */ /* 0x0001e80000100000 */
[----:B------:R0:W-:Y:S04]  /*0540*/  STL.U8 [R14+0x5], R11 ;  /* 0x0000050b0e007387 */ /* 0x0001e80000100000 */
[----:B------:R0:W-:Y:S04]  /*0550*/  STL.U8 [R14+0x6], R12 ;  /* 0x0000060c0e007387 */ /* 0x0001e80000100000 */
[----:B------:R0:W-:Y:S02]  /*0560*/  STL.U8 [R14+0x7], R13 ;  /* 0x0000070d0e007387 */ /* 0x0001e40000100000 */
.L_x_4:
[----:B------:R-:W-:Y:S05]  /*0570*/  BRA.U !UP1, `(.L_x_3) ;  /* 0x00000001097c7547 */ /* 0x000fea000b800000 */
[----:B------:R-:W-:Y:S02]  /*0580*/  UISETP.GE.U32.AND UP0, UPT, UR5, 0x4, UPT ;  /* 0x000000040500788c */ /* 0x000fe4000bf06070 */
[----:B------:R-:W-:-:S04]  /*0590*/  ULOP3.LUT UR4, UR6, 0x3, URZ, 0xc0, !UPT ;  /* 0x0000000306047892 */ /* 0x000fc8000f8ec0ff */
[----:B------:R-:W-:-:S03]  /*05a0*/  UISETP.NE.AND UP1, UPT, UR4, URZ, UPT ;  /* 0x000000ff0400728c */ /* 0x000fc6000bf25270 */
[----:B------:R-:W-:Y:S08]  /*05b0*/  BRA.U !UP0, `(.L_x_5) ;  /* 0x0000000108347547 */ /* 0x000ff0000b800000 */
[----:B------:R-:W1:Y:S02]  /*05c0*/  LDCU.64 UR8, c[0x0][0x380] ;  /* 0x00007000ff0877ac */ /* 0x000e640008000a00 */
[----:B-1----:R-:W-:-:S05]  /*05d0*/  IADD3 R2, P0, PT, R0, UR8, RZ ;  /* 0x0000000800027c10 */ /* 0x002fca000ff1e0ff */
[----:B------:R-:W-:-:S05]  /*05e0*/  IMAD.X R3, RZ, RZ, UR9, P0 ;  /* 0x00000009ff037e24 */ /* 0x000fca00080e06ff */
[----:B0-----:R-:W2:Y:S04]  /*05f0*/  LDG.E.U8 R6, desc[UR10][R2.64] ;  /* 0x0000000a02067981 */ /* 0x001ea8000c1e1100 */
[----:B------:R-:W3:Y:S04]  /*0600*/  LDG.E.U8 R8, desc[UR10][R2.64+0x1] ;  /* 0x0000010a02087981 */ /* 0x000ee8000c1e1100 */
[----:B------:R-:W4:Y:S04]  /*0610*/  LDG.E.U8 R10, desc[UR10][R2.64+0x2] ;  /* 0x0000020a020a7981 */ /* 0x000f28000c1e1100 */
[----:B------:R-:W5:Y:S01]  /*0620*/  LDG.E.U8 R12, desc[UR10][R2.64+0x3] ;  /* 0x0000030a020c7981 */ /* 0x000f62000c1e1100 */
[----:B------:R-:W-:Y:S01]  /*0630*/  IMAD.IADD R7, R1, 0x1, R0 ;  /* 0x0000000101077824 */ /* 0x000fe200078e0200 */
[----:B------:R-:W-:-:S04]  /*0640*/  IADD3 R0, PT, PT, R0, 0x4, RZ ;  /* 0x0000000400007810 */ /* 0x000fc80007ffe0ff */
[----:B--2---:R1:W-:Y:S04]  /*0650*/  STL.U8 [R7], R6 ;  /* 0x0000000607007387 */ /* 0x0043e80000100000 */
[----:B---3--:R1:W-:Y:S04]  /*0660*/  STL.U8 [R7+0x1], R8 ;  /* 0x0000010807007387 */ /* 0x0083e80000100000 */
[----:B----4-:R1:W-:Y:S04]  /*0670*/  STL.U8 [R7+0x2], R10 ;  /* 0x0000020a07007387 */ /* 0x0103e80000100000 */
[----:B-----5:R1:W-:Y:S02]  /*0680*/  STL.U8 [R7+0x3], R12 ;  /* 0x0000030c07007387 */ /* 0x0203e40000100000 */
.L_x_5:
[----:B------:R-:W-:Y:S05]  /*0690*/  BRA.U !UP1, `(.L_x_3) ;  /* 0x0000000109347547 */ /* 0x000fea000b800000 */
[----:B------:R-:W2:Y:S01]  /*06a0*/  LDCU.64 UR8, c[0x0][0x380] ;  /* 0x00007000ff0877ac */ /* 0x000ea20008000a00 */
[----:B01----:R-:W-:Y:S01]  /*06b0*/  IMAD.IADD R7, R1, 0x1, R0 ;  /* 0x0000000101077824 */ /* 0x003fe200078e0200 */
[----:B------:R-:W-:Y:S01]  /*06c0*/  UIADD3 UR4, UPT, UPT, -UR4, URZ, URZ ;  /* 0x000000ff04047290 */ /* 0x000fe2000fffe1ff */
[----:B--2---:R-:W-:-:S05]  /*06d0*/  IADD3 R2, P0, PT, R0, UR8, RZ ;  /* 0x0000000800027c10 */ /* 0x004fca000ff1e0ff */
[----:B------:R-:W-:-:S08]  /*06e0*/  IMAD.X R3, RZ, RZ, UR9, P0 ;  /* 0x00000009ff037e24 */ /* 0x000fd000080e06ff */
.L_x_6:
[----:B------:R0:W2:Y:S01]  /*06f0*/  LDG.E.U8 R0, desc[UR10][R2.64] ;  /* 0x0000000a02007981 */ /* 0x0000a2000c1e1100 */
[----:B------:R-:W-:-:S04]  /*0700*/  UIADD3 UR4, UPT, UPT, UR4, 0x1, URZ ;  /* 0x0000000104047890 */ /* 0x000fc8000fffe0ff */
[----:B------:R-:W-:Y:S01]  /*0710*/  UISETP.NE.AND UP0, UPT, UR4, URZ, UPT ;  /* 0x000000ff0400728c */ /* 0x000fe2000bf05270 */
[----:B0-----:R-:W-:-:S05]  /*0720*/  IADD3 R2, P0, PT, R2, 0x1, RZ ;  /* 0x0000000102027810 */ /* 0x001fca0007f1e0ff */
[----:B------:R-:W-:Y:S01]  /*0730*/  IMAD.X R3, RZ, RZ, R3, P0 ;  /* 0x000000ffff037224 */ /* 0x000fe200000e0603 */
[----:B--2---:R0:W-:Y:S02]  /*0740*/  STL.U8 [R7], R0 ;  /* 0x0000000007007387 */ /* 0x0041e40000100000 */
[----:B0-----:R-:W-:Y:S01]  /*0750*/  IADD3 R7, PT, PT, R7, 0x1, RZ ;  /* 0x0000000107077810 */ /* 0x001fe20007ffe0ff */
[----:B------:R-:W-:Y:S06]  /*0760*/  BRA.U UP0, `(.L_x_6) ;  /* 0xfffffffd00e07547 */ /* 0x000fec000b83ffff */
.L_x_3:
[----:B------:R-:W-:-:S07]  /*0770*/  IMAD.U32 R0, RZ, RZ, UR6 ;  /* 0x00000006ff007e24 */ /* 0x000fce000f8e00ff */
.L_x_0:
[----:B------:R-:W2:Y:S02]  /*0780*/  LDC.64 R2, c[0x0][0x3a0] ;  /* 0x0000e800ff027b82 */ /* 0x000ea40000000a00 */
[----:B--2---:R-:W2:Y:S01]  /*0790*/  LDG.E R2, desc[UR10][R2.64] ;  /* 0x0000000a02027981 */ /* 0x004ea2000c1e1900 */
[----:B------:R-:W-:-:S05]  /*07a0*/  IMAD.IADD R0, R1, 0x1, R0 ;  /* 0x0000000101007824 */ /* 0x000fca00078e0200 */
[----:B------:R3:W-:Y:S01]  /*07b0*/  STL.U8 [R0], RZ ;  /* 0x000000ff00007387 */ /* 0x0007e20000100000 */
[----:B--2---:R-:W-:-:S13]  /*07c0*/  ISETP.NE.AND P0, PT, R2, RZ, PT ;  /* 0x000000ff0200720c */ /* 0x004fda0003f05270 */
[----:B---3--:R-:W-:Y:S05]  /*07d0*/  @P0 EXIT ;  /* 0x000000000000094d */ /* 0x008fea0003800000 */
[----:B------:R-:W2:Y:S01]  /*07e0*/  S2R R0, SR_TID.X ;  /* 0x0000000000007919 */ /* 0x000ea20000002100 */
[----:B------:R-:W-:-:S06]  /*07f0*/  UIADD3 UR4, UPT, UPT, UR6, -0x1, URZ ;  /* 0xffffffff06047890 */ /* 0x000fcc000fffe0ff */
[----:B--2---:R-:W-:-:S13]  /*0800*/  ISETP.GT.U32.AND P0, PT, R0, UR4, PT ;  /* 0x0000000400007c0c */ /* 0x004fda000bf04070 */
[----:B------:R-:W-:Y:S05]  /*0810*/  @P0 EXIT ;  /* 0x000000000000094d */ /* 0x000fea0003800000 */
[----:B------:R-:W-:Y:S01]  /*0820*/  IMAD.IADD R3, R1, 0x1, R0 ;  /* 0x0000000101037824 */ /* 0x000fe200078e0200 */
[----:B------:R-:W2:Y:S01]  /*0830*/  LDL.U8 R2, [R1] ;  /* 0x0000000001027983 */ /* 0x000ea20000100000 */
[----:B------:R-:W3:Y:S03]  /*0840*/  LDCU.64 UR4, c[0x0][0x390] ;  /* 0x00007200ff0477ac */ /* 0x000ee60008000a00 */
[----:B------:R-:W4:Y:S01]  /*0850*/  LDL.U8 R0, [R3] ;  /* 0x0000000003007983 */ /* 0x000f220000100000 */
[----:B------:R-:W5:Y:S01]  /*0860*/  LDCU.64 UR8, c[0x0][0x398] ;  /* 0x00007300ff0877ac */ /* 0x000f620008000a00 */
[----:B------:R-:W-:Y:S01]  /*0870*/  HFMA2 R21, -RZ, RZ, 0, 0 ;  /* 0x00000000ff157431 */ /* 0x000fe200000001ff */
[----:B------:R-:W-:Y:S01]  /*0880*/  LOP3.LUT R4, R4, 0x1, RZ, 0xfc, !PT ;  /* 0x0000000104047812 */ /* 0x000fe200078efcff */
[----:B01----:R-:W-:Y:S01]  /*0890*/  IMAD.MOV.U32 R6, RZ, RZ, RZ ;  /* 0x000000ffff067224 */ /* 0x003fe200078e00ff */
[----:B------:R-:W0:Y:S01]  /*08a0*/  LDCU.64 UR10, c[0x0][0x3a0] ;  /* 0x00007400ff0a77ac */ /* 0x000e220008000a00 */
[----:B------:R-:W-:-:S02]  /*08b0*/  MOV R20, 0x970 ;  /* 0x0000097000147802 */ /* 0x000fc40000000f00 */
[----:B---3--:R-:W-:Y:S01]  /*08c0*/  MOV R8, UR4 ;  /* 0x0000000400087c02 */ /* 0x008fe20008000f00 */
[----:B------:R-:W-:Y:S01]  /*08d0*/  UIADD3 UR4, UPT, UPT, UR6, -0x2, URZ ;  /* 0xfffffffe06047890 */ /* 0x000fe2000fffe0ff */
[----:B------:R-:W-:Y:S02]  /*08e0*/  IMAD.U32 R9, RZ, RZ, UR5 ;  /* 0x00000005ff097e24 */ /* 0x000fe4000f8e00ff */
[----:B-----5:R-:W-:Y:S02]  /*08f0*/  IMAD.U32 R10, RZ, RZ, UR8 ;  /* 0x00000008ff0a7e24 */ /* 0x020fe4000f8e00ff */
[----:B------:R-:W-:Y:S01]  /*0900*/  IMAD.U32 R11, RZ, RZ, UR9 ;  /* 0x00000009ff0b7e24 */ /* 0x000fe2000f8e00ff */
[----:B0-----:R-:W-:Y:S01]  /*0910*/  MOV R12, UR10 ;  /* 0x0000000a000c7c02 */ /* 0x001fe20008000f00 */
[----:B------:R-:W-:Y:S02]  /*0920*/  IMAD.U32 R13, RZ, RZ, UR11 ;  /* 0x0000000bff0d7e24 */ /* 0x000fe4000f8e00ff */
[----:B------:R-:W-:Y:S01]  /*0930*/  IMAD.U32 R7, RZ, RZ, UR4 ;  /* 0x00000004ff077e24 */ /* 0x000fe2000f8e00ff */
[----:B--2---:R0:W-:Y:S04]  /*0940*/  STL.U8 [R3], R2 ;  /* 0x0000000203007387 */ /* 0x0041e80000100000 */
[----:B----4-:R0:W-:Y:S02]  /*0950*/  STL.U8 [R1], R0 ;  /* 0x0000000001007387 */ /* 0x0101e40000100000 */
[----:B0-----:R-:W-:Y:S05]  /*0960*/  CALL.REL.NOINC `($_Z12main_permutePcilPiS0_$_Z7permutePciiiPilS0_S0_) ;  /* 0x0000000000047944 */ /* 0x001fea0003c00000 */
[----:B------:R-:W-:Y:S05]  /*0970*/  EXIT ;  /* 0x000000000000794d */ /* 0x000fea0003800000 */
        .type           $_Z12main_permutePcilPiS0_$_Z7permutePciiiPilS0_S0_,@function
        .size           $_Z12main_permutePcilPiS0_$_Z7permutePciiiPilS0_S0_,(.L_x_34 - $_Z12main_permutePcilPiS0_$_Z7permutePciiiPilS0_S0_)
$_Z12main_permutePcilPiS0_$_Z7permutePciiiPilS0_S0_:
[----:B------:R-:W-:-:S05]  /*0980*/  VIADD R1, R1, 0xffffffa0 ;  /* 0xffffffa001017836 */ /* 0x000fca0000000000 */
[----:B------:R-:W-:Y:S04]  /*0990*/  STL [R1+0x3c], R28 ;  /* 0x00003c1c01007387 */ /* 0x000fe80000100800 */
        /* <DEDUP_REMOVED lines=8> */
[----:B------:R0:W-:Y:S04]  /*0a20*/  STL [R1+0x14], R18 ;  /* 0x0000141201007387 */ /* 0x0001e80000100800 */
[----:B------:R1:W-:Y:S04]  /*0a30*/  STL [R1+0x10], R17 ;  /* 0x0000101101007387 */ /* 0x0003e80000100800 */
[----:B------:R2:W-:Y:S01]  /*0a40*/  STL [R1+0x58], R39 ;  /* 0x0000582701007387 */ /* 0x0005e20000100800 */
[----:B0-----:R-:W0:Y:S05]  /*0a50*/  BMOV.32.CLEAR R18, B7 ;  /* 0x0000000007127355 */ /* 0x001e2a0000100000 */
[----:B-1----:R-:W1:Y:S05]  /*0a60*/  BMOV.32.CLEAR R17, B6 ;  /* 0x0000000006117355 */ /* 0x002e6a0000100000 */
[----:B------:R-:W-:Y:S01]  /*0a70*/  BSSY.RECONVERGENT B7, `(.L_x_7) ;  /* 0x00000d5000077945 */ /* 0x000fe20003800200 */
[----:B------:R3:W-:Y:S01]  /*0a80*/  STL [R1+0x54], R38 ;  /* 0x0000542601007387 */ /* 0x0007e20000100800 */
[----:B--2---:R-:W-:-:S03]  /*0a90*/  IMAD.MOV.U32 R39, RZ, RZ, R9 ;  /* 0x000000ffff277224 */ /* 0x004fc600078e0009 */
[----:B------:R2:W-:Y:S04]  /*0aa0*/  STL [R1+0x50], R37 ;  /* 0x0000502501007387 */ /* 0x0005e80000100800 */
[----:B------:R4:W-:Y:S01]  /*0ab0*/  STL [R1+0x4c], R36 ;  /* 0x00004c2401007387 */ /* 0x0009e20000100800 */
[----:B---3--:R-:W-:-:S03]  /*0ac0*/  IMAD.MOV.U32 R38, RZ, RZ, R8 ;  /* 0x000000ffff267224 */ /* 0x008fc600078e0008 */
[----:B------:R3:W-:Y:S01]  /*0ad0*/  STL [R1+0x48], R31 ;  /* 0x0000481f01007387 */ /* 0x0007e20000100800 */
[----:B--2---:R-:W-:-:S03]  /*0ae0*/  MOV R37, R11 ;  /* 0x0000000b00257202 */ /* 0x004fc60000000f00 */
[----:B------:R2:W-:Y:S01]  /*0af0*/  STL [R1+0x44], R30 ;  /* 0x0000441e01007387 */ /* 0x0005e20000100800 */
[----:B----4-:R-:W-:-:S03]  /*0b00*/  IMAD.MOV.U32 R36, RZ, RZ, R10 ;  /* 0x000000ffff247224 */ /* 0x010fc600078e000a */
[----:B------:R4:W-:Y:S01]  /*0b10*/  STL [R1+0x40], R29 ;  /* 0x0000401d01007387 */ /* 0x0009e20000100800 */
[----:B---3--:R-:W-:-:S03]  /*0b20*/  IMAD.MOV.U32 R31, RZ, RZ, R13 ;  /* 0x000000ffff1f7224 */ /* 0x008fc600078e000d */
[----:B------:R3:W-:Y:S01]  /*0b30*/  STL [R1+0x34], R26 ;  /* 0x0000341a01007387 */ /* 0x0007e20000100800 */
[----:B--2---:R-:W-:-:S03]  /*0b40*/  IMAD.MOV.U32 R30, RZ, RZ, R12 ;  /* 0x000000ffff1e7224 */ /* 0x004fc600078e000c */
[----:B------:R2:W-:Y:S01]  /*0b50*/  STL [R1+0xc], R16 ;  /* 0x00000c1001007387 */ /* 0x0005e20000100800 */
[----:B----4-:R-:W-:-:S03]  /*0b60*/  IMAD.MOV.U32 R29, RZ, RZ, R6 ;  /* 0x000000ffff1d7224 */ /* 0x010fc600078e0006 */
[----:B------:R4:W-:Y:S01]  /*0b70*/  STL [R1+0x8], R2 ;  /* 0x0000080201007387 */ /* 0x0009e20000100800 */
[----:B---3--:R-:W-:Y:S01]  /*0b80*/  MOV R26, R7 ;  /* 0x00000007001a7202 */ /* 0x008fe20000000f00 */
[----:B--2---:R-:W-:Y:S02]  /*0b90*/  IMAD.MOV.U32 R16, RZ, RZ, R4 ;  /* 0x000000ffff107224 */ /* 0x004fe400078e0004 */
[----:B----4-:R-:W-:Y:S01]  /*0ba0*/  IMAD.MOV.U32 R2, RZ, RZ, R5 ;  /* 0x000000ffff027224 */ /* 0x010fe200078e0005 */
[----:B------:R-:W2:Y:S01]  /*0bb0*/  LDCU UR4, c[0x0][0x2f8] ;  /* 0x00005f00ff0477ac */ /* 0x000ea20008000800 */
[----:B------:R-:W-:Y:S01]  /*0bc0*/  ISETP.NE.AND P0, PT, R26, R29, PT ;  /* 0x0000001d1a00720c */ /* 0x000fe20003f05270 */
[----:B------:R-:W3:Y:S01]  /*0bd0*/  LDCU UR5, c[0x0][0x2fc] ;  /* 0x00005f80ff0577ac */ /* 0x000ee20008000800 */
[----:B--2---:R-:W-:Y:S02]  /*0be0*/  IADD3 R24, P1, PT, R1, UR4, RZ ;  /* 0x0000000401187c10 */ /* 0x004fe4000ff3e0ff */
[----:B------:R-:W-:-:S03]  /*0bf0*/  IADD3 R25, PT, PT, R16, -UR4, RZ ;  /* 0x8000000410197c10 */ /* 0x000fc6000fffe0ff */
[----:B---3--:R-:W-:-:S06]  /*0c00*/  IMAD.X R27, RZ, RZ, UR5, P1 ;  /* 0x00000005ff1b7e24 */ /* 0x008fcc00088e06ff */
[----:B01----:R-:W-:Y:S05]  /*0c10*/  @!P0 BRA `(.L_x_8) ;  /* 0x0000000800148947 */ /* 0x003fea0003800000 */
[----:B------:R-:W-:-:S13]  /*0c20*/  ISETP.GE.AND P0, PT, R26, R29, PT ;  /* 0x0000001d1a00720c */ /* 0x000fda0003f06270 */
[----:B------:R-:W-:Y:S05]  /*0c30*/  @!P0 BRA `(.L_x_9) ;  /* 0x0000000800e08947 */ /* 0x000fea0003800000 */
[----:B------:R-:W-:Y:S01]  /*0c40*/  IMAD.IADD R22, R26, 0x1, -R29 ;  /* 0x000000011a167824 */ /* 0x000fe200078e0a1d */
[----:B------:R-:W-:Y:S01]  /*0c50*/  BSSY.RECONVERGENT B6, `(.L_x_10) ;  /* 0x0000021000067945 */ /* 0x000fe20003800200 */
[C---:B------:R-:W-:Y:S02]  /*0c60*/  IMAD.IADD R24, R29.reuse, 0x1, R25 ;  /* 0x000000011d187824 */ /* 0x040fe400078e0219 */
[----:B------:R-:W-:Y:S01]  /*0c70*/  VIADD R23, R29, 0x1 ;  /* 0x000000011d177836 */ /* 0x000fe20000000000 */
[----:B------:R-:W-:-:S04]  /*0c80*/  IADD3 R0, PT, PT, R22, 0x1, RZ ;  /* 0x0000000116007810 */ /* 0x000fc80007ffe0ff */
[----:B------:R-:W-:-:S13]  /*0c90*/  LOP3.LUT P0, R0, R0, 0x3, RZ, 0xc0, !PT ;  /* 0x0000000300007812 */ /* 0x000fda000780c0ff */
[----:B------:R-:W-:Y:S05]  /*0ca0*/  @!P0 BRA `(.L_x_11) ;  /* 0x00000000006c8947 */ /* 0x000fea0003800000 */
[----:B------:R-:W-:-:S07]  /*0cb0*/  IADD3 R27, PT, PT, -R0, RZ, RZ ;  /* 0x000000ff001b7210 */ /* 0x000fce0007ffe1ff */
.L_x_12:
[----:B0-----:R-:W-:Y:S01]  /*0cc0*/  IMAD.IADD R19, R29, 0x1, R25 ;  /* 0x000000011d137824 */ /* 0x001fe200078e0219 */
[----:B------:R-:W2:Y:S04]  /*0cd0*/  LDL.U8 R0, [R24] ;  /* 0x0000000018007983 */ /* 0x000ea80000100000 */
[----:B------:R-:W3:Y:S01]  /*0ce0*/  LDL.U8 R3, [R19] ;  /* 0x0000000013037983 */ /* 0x000ee20000100000 */
[----:B------:R-:W-:Y:S02]  /*0cf0*/  HFMA2 R21, -RZ, RZ, 0, 0 ;  /* 0x00000000ff157431 */ /* 0x000fe400000001ff */
[----:B------:R-:W-:Y:S01]  /*0d00*/  IMAD.MOV.U32 R4, RZ, RZ, R16 ;  /* 0x000000ffff047224 */ /* 0x000fe200078e0010 */
[----:B------:R-:W-:Y:S01]  /*0d10*/  MOV R5, R2 ;  /* 0x0000000200057202 */ /* 0x000fe20000000f00 */
[----:B------:R-:W-:Y:S01]  /*0d20*/  IMAD.MOV.U32 R6, RZ, RZ, R23 ;  /* 0x000000ffff067224 */ /* 0x000fe200078e0017 */
[----:B------:R-:W-:Y:S01]  /*0d30*/  MOV R8, R38 ;  /* 0x0000002600087202 */ /* 0x000fe20000000f00 */
[----:B------:R-:W-:Y:S01]  /*0d40*/  IMAD.MOV.U32 R7, RZ, RZ, R26 ;  /* 0x000000ffff077224 */ /* 0x000fe200078e001a */
[----:B------:R-:W-:Y:S01]  /*0d50*/  MOV R11, R37 ;  /* 0x00000025000b7202 */ /* 0x000fe20000000f00 */
[----:B------:R-:W-:Y:S01]  /*0d60*/  IMAD.MOV.U32 R9, RZ, RZ, R39 ;  /* 0x000000ffff097224 */ /* 0x000fe200078e0027 */
[----:B------:R-:W-:Y:S01]  /*0d70*/  MOV R20, 0xde0 ;  /* 0x00000de000147802 */ /* 0x000fe20000000f00 */
[----:B------:R-:W-:-:S02]  /*0d80*/  IMAD.MOV.U32 R10, RZ, RZ, R36 ;  /* 0x000000ffff0a7224 */ /* 0x000fc400078e0024 */
[----:B------:R-:W-:Y:S02]  /*0d90*/  IMAD.MOV.U32 R12, RZ, RZ, R30 ;  /* 0x000000ffff0c7224 */ /* 0x000fe400078e001e */
[----:B------:R-:W-:Y:S01]  /*0da0*/  IMAD.MOV.U32 R13, RZ, RZ, R31 ;  /* 0x000000ffff0d7224 */ /* 0x000fe200078e001f */
[----:B---3--:R0:W-:Y:S04]  /*0db0*/  STL.U8 [R24], R3 ;  /* 0x0000000318007387 */ /* 0x0081e80000100000 */
[----:B--2---:R0:W-:Y:S02]  /*0dc0*/  STL.U8 [R19], R0 ;  /* 0x0000000013007387 */ /* 0x0041e40000100000 */
[----:B0-----:R-:W-:Y:S05]  /*0dd0*/  CALL.REL.NOINC `($_Z12main_permutePcilPiS0_$_Z7permutePciiiPilS0_S0_) ;  /* 0xfffffff800e87944 */ /* 0x001fea0003c3ffff */
[----:B------:R-:W2:Y:S04]  /*0de0*/  LDL.U8 R3, [R19] ;  /* 0x0000000013037983 */ /* 0x000ea80000100000 */
[----:B------:R-:W3:Y:S01]  /*0df0*/  LDL.U8 R0, [R24] ;  /* 0x0000000018007983 */ /* 0x000ee20000100000 */
[----:B------:R-:W-:Y:S02]  /*0e00*/  VIADD R27, R27, 0x1 ;  /* 0x000000011b1b7836 */ /* 0x000fe40000000000 */
[----:B------:R-:W-:-:S03]  /*0e10*/  VIADD R29, R29, 0x1 ;  /* 0x000000011d1d7836 */ /* 0x000fc60000000000 */
[----:B------:R-:W-:Y:S01]  /*0e20*/  ISETP.NE.AND P0, PT, R27, RZ, PT ;  /* 0x000000ff1b00720c */ /* 0x000fe20003f05270 */
[----:B--2---:R0:W-:Y:S04]  /*0e30*/  STL.U8 [R24], R3 ;  /* 0x0000000318007387 */ /* 0x0041e80000100000 */
[----:B---3--:R0:W-:Y:S08]  /*0e40*/  STL.U8 [R19], R0 ;  /* 0x0000000013007387 */ /* 0x0081f00000100000 */
[----:B------:R-:W-:Y:S05]  /*0e50*/  @P0 BRA `(.L_x_12) ;  /* 0xfffffffc00980947 */ /* 0x000fea000383ffff */
.L_x_11:
[----:B------:R-:W-:Y:S05]  /*0e60*/  BSYNC.RECONVERGENT B6 ;  /* 0x0000000000067941 */ /* 0x000fea0003800200 */
.L_x_10:
[----:B------:R-:W-:-:S13]  /*0e70*/  ISETP.GE.U32.AND P0, PT, R22, 0x3, PT ;  /* 0x000000031600780c */ /* 0x000fda0003f06070 */
[----:B------:R-:W-:Y:S05]  /*0e80*/  @!P0 BRA `(.L_x_9) ;  /* 0x00000008004c8947 */ /* 0x000fea0003800000 */
[----:B------:R-:W-:Y:S01]  /*0e90*/  BSSY.RECONVERGENT B6, `(.L_x_13) ;  /* 0x000005c000067945 */ /* 0x000fe20003800200 */
[C---:B0-----:R-:W-:Y:S01]  /*0ea0*/  IADD3 R19, PT, PT, R29.reuse, -R26, RZ ;  /* 0x8000001a1d137210 */ /* 0x041fe20007ffe0ff */
[----:B------:R-:W-:-:S07]  /*0eb0*/  VIADD R28, R29, 0xffffffff ;  /* 0xffffffff1d1c7836 */ /* 0x000fce0000000000 */
.L_x_14:
[----:B0-----:R-:W-:Y:S01]  /*0ec0*/  IADD3 R22, PT, PT, R25, 0x1, R28 ;  /* 0x0000000119167810 */ /* 0x001fe20007ffe01c */
        /* <DEDUP_REMOVED lines=12> */
[----:B------:R-:W-:Y:S01]  /*0f90*/  IMAD.MOV.U32 R12, RZ, RZ, R30 ;  /* 0x000000ffff0c7224 */ /* 0x000fe200078e001e */
[----:B---3--:R0:W-:Y:S04]  /*0fa0*/  STL.U8 [R24], R13 ;  /* 0x0000000d18007387 */ /* 0x0081e80000100000 */
[----:B--2---:R1:W-:Y:S01]  /*0fb0*/  STL.U8 [R22], R3 ;  /* 0x0000000316007387 */ /* 0x0043e20000100000 */
[----:B0-----:R-:W-:-:S07]  /*0fc0*/  IMAD.MOV.U32 R13, RZ, RZ, R31 ;  /* 0x000000ffff0d7224 */ /* 0x001fce00078e001f */
[----:B-1----:R-:W-:Y:S05]  /*0fd0*/  CALL.REL.NOINC `($_Z12main_permutePcilPiS0_$_Z7permutePciiiPilS0_S0_) ;  /* 0xfffffff800687944 */ /* 0x002fea0003c3ffff */
[----:B------:R-:W2:Y:S04]  /*0fe0*/  LDL.U8 R9, [R22] ;  /* 0x0000000016097983 */ /* 0x000ea80000100000 */
[----:B------:R-:W3:Y:S04]  /*0ff0*/  LDL.U8 R3, [R24] ;  /* 0x0000000018037983 */ /* 0x000ee80000100000 */
[----:B--2---:R0:W-:Y:S04]  /*1000*/  STL.U8 [R24], R9 ;  /* 0x0000000918007387 */ /* 0x0041e80000100000 */
[----:B---3--:R-:W-:Y:S04]  /*1010*/  STL.U8 [R22], R3 ;  /* 0x0000000316007387 */ /* 0x008fe80000100000 */
[----:B------:R-:W2:Y:S04]  /*1020*/  LDL.U8 R13, [R22+0x1] ;  /* 0x00000100160d7983 */ /* 0x000ea80000100000 */
[----:B------:R-:W3:Y:S01]  /*1030*/  LDL.U8 R15, [R24] ;  /* 0x00000000180f7983 */ /* 0x000ee20000100000 */
[----:B------:R-:W-:Y:S01]  /*1040*/  IMAD.MOV.U32 R4, RZ, RZ, R16 ;  /* 0x000000ffff047224 */ /* 0x000fe200078e0010 */
[----:B------:R-:W-:Y:S01]  /*1050*/  MOV R6, R23 ;  /* 0x0000001700067202 */ /* 0x000fe20000000f00 */
[----:B------:R-:W-:Y:S01]  /*1060*/  IMAD.MOV.U32 R5, RZ, RZ, R2 ;  /* 0x000000ffff057224 */ /* 0x000fe200078e0002 */
[----:B0-----:R-:W-:Y:S01]  /*1070*/  MOV R9, R39 ;  /* 0x0000002700097202 */ /* 0x001fe20000000f00 */
[----:B------:R-:W-:Y:S01]  /*1080*/  IMAD.MOV.U32 R7, RZ, RZ, R26 ;  /* 0x000000ffff077224 */ /* 0x000fe200078e001a */
[----:B------:R-:W-:Y:S01]  /*1090*/  MOV R12, R30 ;  /* 0x0000001e000c7202 */ /* 0x000fe20000000f00 */
[----:B------:R-:W-:Y:S01]  /*10a0*/  IMAD.MOV.U32 R8, RZ, RZ, R38 ;  /* 0x000000ffff087224 */ /* 0x000fe200078e0026 */
[----:B------:R-:W-:Y:S01]  /*10b0*/  MOV R20, 0x1130 ;  /* 0x0000113000147802 */ /* 0x000fe20000000f00 */
[----:B------:R-:W-:-:S02]  /*10c0*/  IMAD.MOV.U32 R10, RZ, RZ, R36 ;  /* 0x000000ffff0a7224 */ /* 0x000fc400078e0024 */
[----:B------:R-:W-:Y:S02]  /*10d0*/  IMAD.MOV.U32 R11, RZ, RZ, R37 ;  /* 0x000000ffff0b7224 */ /* 0x000fe400078e0025 */
[----:B------:R-:W-:Y:S01]  /*10e0*/  IMAD.MOV.U32 R21, RZ, RZ, 0x0 ;  /* 0x00000000ff157424 */ /* 0x000fe200078e00ff */
[----:B--2---:R0:W-:Y:S04]  /*10f0*/  STL.U8 [R24], R13 ;  /* 0x0000000d18007387 */ /* 0x0041e80000100000 */
[----:B---3--:R1:W-:Y:S01]  /*1100*/  STL.U8 [R22+0x1], R15 ;  /* 0x0000010f16007387 */ /* 0x0083e20000100000 */
[----:B0-----:R-:W-:-:S07]  /*1110*/  IMAD.MOV.U32 R13, RZ, RZ, R31 ;  /* 0x000000ffff0d7224 */ /* 0x001fce00078e001f */
[----:B-1----:R-:W-:Y:S05]  /*1120*/  CALL.REL.NOINC `($_Z12main_permutePcilPiS0_$_Z7permutePciiiPilS0_S0_) ;  /* 0xfffffff800147944 */ /* 0x002fea0003c3ffff */
[----:B------:R-:W2:Y:S04]  /*1130*/  LDL.U8 R9, [R22+0x1] ;  /* 0x0000010016097983 */ /* 0x000ea80000100000 */
[----:B------:R-:W3:Y:S04]  /*1140*/  LDL.U8 R3, [R24] ;  /* 0x0000000018037983 */ /* 0x000ee80000100000 */
[----:B--2---:R0:W-:Y:S04]  /*1150*/  STL.U8 [R24], R9 ;  /* 0x0000000918007387 */ /* 0x0041e80000100000 */
[----:B---3--:R-:W-:Y:S04]  /*1160*/  STL.U8 [R22+0x1], R3 ;  /* 0x0000010316007387 */ /* 0x008fe80000100000 */
[----:B------:R-:W2:Y:S04]  /*1170*/  LDL.U8 R13, [R22+0x2] ;  /* 0x00000200160d7983 */ /* 0x000ea80000100000 */
[----:B------:R-:W3:Y:S01]  /*1180*/  LDL.U8 R15, [R24] ;  /* 0x00000000180f7983 */ /* 0x000ee20000100000 */
[----:B------:R-:W-:Y:S01]  /*1190*/  MOV R4, R16 ;  /* 0x0000001000047202 */ /* 0x000fe20000000f00 */
[----:B------:R-:W-:Y:S01]  /*11a0*/  IMAD.MOV.U32 R5, RZ, RZ, R2 ;  /* 0x000000ffff057224 */ /* 0x000fe200078e0002 */
[----:B------:R-:W-:Y:S01]  /*11b0*/  MOV R7, R26 ;  /* 0x0000001a00077202 */ /* 0x000fe20000000f00 */
[----:B------:R-:W-:Y:S01]  /*11c0*/  IMAD.MOV.U32 R6, RZ, RZ, R23 ;  /* 0x000000ffff067224 */ /* 0x000fe200078e0017 */
[----:B------:R-:W-:Y:S01]  /*11d0*/  MOV R10, R36 ;  /* 0x00000024000a7202 */ /* 0x000fe20000000f00 */
[----:B------:R-:W-:Y:S01]  /*11e0*/  IMAD.MOV.U32 R8, RZ, RZ, R38 ;  /* 0x000000ffff087224 */ /* 0x000fe200078e0026 */
[----:B------:R-:W-:Y:S01]  /*11f0*/  MOV R20, 0x1280 ;  /* 0x0000128000147802 */ /* 0x000fe20000000f00 */
[----:B0-----:R-:W-:-:S02]  /*1200*/  IMAD.MOV.U32 R9, RZ, RZ, R39 ;  /* 0x000000ffff097224 */ /* 0x001fc400078e0027 */
[----:B------:R-:W-:Y:S02]  /*1210*/  IMAD.MOV.U32 R11, RZ, RZ, R37 ;  /* 0x000000ffff0b7224 */ /* 0x000fe400078e0025 */
[----:B------:R-:W-:Y:S02]  /*1220*/  IMAD.MOV.U32 R12, RZ, RZ, R30 ;  /* 0x000000ffff0c7224 */ /* 0x000fe400078e001e */
[----:B------:R-:W-:Y:S01]  /*1230*/  IMAD.MOV.U32 R21, RZ, RZ, 0x0 ;  /* 0x00000000ff157424 */ /* 0x000fe200078e00ff */
[----:B--2---:R0:W-:Y:S04]  /*1240*/  STL.U8 [R24], R13 ;  /* 0x0000000d18007387 */ /* 0x0041e80000100000 */
[----:B---3--:R1:W-:Y:S01]  /*1250*/  STL.U8 [R22+0x2], R15 ;  /* 0x0000020f16007387 */ /* 0x0083e20000100000 */
[----:B0-----:R-:W-:-:S07]  /*1260*/  MOV R13, R31 ;  /* 0x0000001f000d7202 */ /* 0x001fce0000000f00 */
[----:B-1----:R-:W-:Y:S05]  /*1270*/  CALL.REL.NOINC `($_Z12main_permutePcilPiS0_$_Z7permutePciiiPilS0_S0_) ;  /* 0xfffffff400c07944 */ /* 0x002fea0003c3ffff */
[----:B------:R-:W2:Y:S04]  /*1280*/  LDL.U8 R9, [R22+0x2] ;  /* 0x0000020016097983 */ /* 0x000ea80000100000 */
[----:B------:R-:W3:Y:S04]  /*1290*/  LDL.U8 R3, [R24] ;  /* 0x0000000018037983 */ /* 0x000ee80000100000 */
[----:B--2---:R0:W-:Y:S04]  /*12a0*/  STL.U8 [R24], R9 ;  /* 0x0000000918007387 */ /* 0x0041e80000100000 */
[----:B---3--:R-:W-:Y:S04]  /*12b0*/  STL.U8 [R22+0x2], R3 ;  /* 0x0000020316007387 */ /* 0x008fe80000100000 */
[----:B------:R-:W2:Y:S04]  /*12c0*/  LDL.U8 R13, [R22+0x3] ;  /* 0x00000300160d7983 */ /* 0x000ea80000100000 */
[----:B------:R-:W3:Y:S01]  /*12d0*/  LDL.U8 R15, [R24] ;  /* 0x00000000180f7983 */ /* 0x000ee20000100000 */
[----:B------:R-:W-:-:S02]  /*12e0*/  HFMA2 R21, -RZ, RZ, 0, 0 ;  /* 0x00000000ff157431 */ /* 0x000fc400000001ff */
[----:B------:R-:W-:Y:S01]  /*12f0*/  IMAD.MOV.U32 R4, RZ, RZ, R16 ;  /* 0x000000ffff047224 */ /* 0x000fe200078e0010 */
[----:B------:R-:W-:Y:S01]  /*1300*/  MOV R5, R2 ;  /* 0x0000000200057202 */ /* 0x000fe20000000f00 */
[----:B------:R-:W-:Y:S01]  /*1310*/  IMAD.MOV.U32 R6, RZ, RZ, R23 ;  /* 0x000000ffff067224 */ /* 0x000fe200078e0017 */
[----:B------:R-:W-:Y:S01]  /*1320*/  MOV R8, R38 ;  /* 0x0000002600087202 */ /* 0x000fe20000000f00 */
[----:B------:R-:W-:Y:S01]  /*1330*/  IMAD.MOV.U32 R7, RZ, RZ, R26 ;  /* 0x000000ffff077224 */ /* 0x000fe200078e001a */
[----:B------:R-:W-:Y:S01]  /*1340*/  MOV R11, R37 ;  /* 0x00000025000b7202 */ /* 0x000fe20000000f00 */
[----:B0-----:R-:W-:Y:S01]  /*1350*/  IMAD.MOV.U32 R9, RZ, RZ, R39 ;  /* 0x000000ffff097224 */ /* 0x001fe200078e0027 */
[----:B------:R-:W-:Y:S01]  /*1360*/  MOV R20, 0x13d0 ;  /* 0x000013d000147802 */ /* 0x000fe20000000f00 */
[----:B------:R-:W-:Y:S02]  /*1370*/  IMAD.MOV.U32 R10, RZ, RZ, R36 ;  /* 0x000000ffff0a7224 */ /* 0x000fe400078e0024 */
[----:B------:R-:W-:Y:S01]  /*1380*/  IMAD.MOV.U32 R12, RZ, RZ, R30 ;  /* 0x000000ffff0c7224 */ /* 0x000fe200078e001e */
[----:B--2---:R0:W-:Y:S04]  /*1390*/  STL.U8 [R24], R13 ;  /* 0x0000000d18007387 */ /* 0x0041e80000100000 */
[----:B---3--:R1:W-:Y:S01]  /*13a0*/  STL.U8 [R22+0x3], R15 ;  /* 0x0000030f16007387 */ /* 0x0083e20000100000 */
[----:B0-----:R-:W-:-:S07]  /*13b0*/  IMAD.MOV.U32 R13, RZ, RZ, R31 ;  /* 0x000000ffff0d7224 */ /* 0x001fce00078e001f */
[----:B-1----:R-:W-:Y:S05]  /*13c0*/  CALL.REL.NOINC `($_Z12main_permutePcilPiS0_$_Z7permutePciiiPilS0_S0_) ;  /* 0xfffffff4006c7944 */ /* 0x002fea0003c3ffff */
[----:B------:R-:W2:Y:S04]  /*13d0*/  LDL.U8 R5, [R22+0x3] ;  /* 0x0000030016057983 */ /* 0x000ea80000100000 */
[----:B------:R-:W3:Y:S01]  /*13e0*/  LDL.U8 R3, [R24] ;  /* 0x0000000018037983 */ /* 0x000ee20000100000 */
[----:B------:R-:W-:Y:S02]  /*13f0*/  VIADD R19, R19, 0x4 ;  /* 0x0000000413137836 */ /* 0x000fe40000000000 */
[----:B------:R-:W-:-:S03]  /*1400*/  VIADD R28, R28, 0x4 ;  /* 0x000000041c1c7836 */ /* 0x000fc60000000000 */
[----:B------:R-:W-:Y:S01]  /*1410*/  ISETP.NE.AND P0, PT, R19, 0x1, PT ;  /* 0x000000011300780c */ /* 0x000fe20003f05270 */
[----:B--2---:R0:W-:Y:S04]  /*1420*/  STL.U8 [R24], R5 ;  /* 0x0000000518007387 */ /* 0x0041e80000100000 */
[----:B---3--:R0:W-:Y:S08]  /*1430*/  STL.U8 [R22+0x3], R3 ;  /* 0x0000030316007387 */ /* 0x0081f00000100000 */
[----:B------:R-:W-:Y:S05]  /*1440*/  @P0 BRA `(.L_x_14) ;  /* 0xfffffff8009c0947 */ /* 0x000fea000383ffff */
[----:B------:R-:W-:Y:S05]  /*1450*/  BSYNC.RECONVERGENT B6 ;  /* 0x0000000000067941 */ /* 0x000fea0003800200 */
.L_x_13:
[----:B------:R-:W-:Y:S05]  /*1460*/  BRA `(.L_x_9) ;  /* 0x0000000000d47947 */ /* 0x000fea0003800000 */
.L_x_8:
[----:B------:R-:W2:Y:S01]  /*1470*/  LDL.U8 R0, [R25+-0x1] ;  /* 0xffffff0019007983 */ /* 0x000ea20000100000 */
[----:B------:R-:W-:Y:S01]  /*1480*/  BSSY.RECONVERGENT B0, `(.L_x_15) ;  /* 0x0000013000007945 */ /* 0x000fe20003800200 */
[----:B------:R-:W-:Y:S01]  /*1490*/  MOV R5, 0x1505 ;  /* 0x0000150500057802 */ /* 0x000fe20000000f00 */
[----:B------:R-:W-:Y:S01]  /*14a0*/  IMAD.MOV.U32 R6, RZ, RZ, RZ ;  /* 0x000000ffff067224 */ /* 0x000fe200078e00ff */
[----:B--2---:R-:W-:-:S13]  /*14b0*/  ISETP.NE.AND P0, PT, R0, RZ, PT ;  /* 0x000000ff0000720c */ /* 0x004fda0003f05270 */
[----:B------:R-:W-:Y:S05]  /*14c0*/  @!P0 BRA `(.L_x_16) ;  /* 0x0000000000388947 */ /* 0x000fea0003800000 */
[----:B------:R-:W-:Y:S02]  /*14d0*/  HFMA2 R5, -RZ, RZ, 0, 0.00122547149658203125 ;  /* 0x00001505ff057431 */ /* 0x000fe400000001ff */
[----:B------:R-:W-:Y:S02]  /*14e0*/  VIADD R25, R25, 0xffffffff ;  /* 0xffffffff19197836 */ /* 0x000fe40000000000 */
[----:B------:R-:W-:-:S07]  /*14f0*/  IMAD.MOV.U32 R6, RZ, RZ, RZ ;  /* 0x000000ffff067224 */ /* 0x000fce00078e00ff */
.L_x_17:
[----:B------:R-:W-:Y:S02]  /*1500*/  LOP3.LUT R3, R0, 0xffff, RZ, 0xc0, !PT ;  /* 0x0000ffff00037812 */ /* 0x000fe400078ec0ff */
[----:B------:R0:W2:Y:S01]  /*1510*/  LDL.U8 R0, [R25+0x1] ;  /* 0x0000010019007983 */ /* 0x0000a20000100000 */
[----:B------:R-:W-:Y:S02]  /*1520*/  LEA R4, P0, R5, R5, 0x5 ;  /* 0x0000000505047211 */ /* 0x000fe400078028ff */
[----:B------:R-:W-:Y:S02]  /*1530*/  PRMT R3, R3, 0x8880, RZ ;  /* 0x0000888003037816 */ /* 0x000fe400000000ff */
[----:B------:R-:W-:Y:S02]  /*1540*/  LEA.HI.X R6, R5, R6, R6, 0x5, P0 ;  /* 0x0000000605067211 */ /* 0x000fe400000f2c06 */
[----:B------:R-:W-:Y:S01]  /*1550*/  IADD3 R5, P1, PT, R3, R4, RZ ;  /* 0x0000000403057210 */ /* 0x000fe20007f3e0ff */
[----:B------:R-:W-:-:S03]  /*1560*/  VIADD R4, R25, 0x1 ;  /* 0x0000000119047836 */ /* 0x000fc60000000000 */
[----:B------:R-:W-:Y:S02]  /*1570*/  LEA.HI.X.SX32 R6, R3, R6, 0x1, P1 ;  /* 0x0000000603067211 */ /* 0x000fe400008f0eff */
[----:B0-----:R-:W-:Y:S02]  /*1580*/  MOV R25, R4 ;  /* 0x0000000400197202 */ /* 0x001fe40000000f00 */
[----:B--2---:R-:W-:-:S13]  /*1590*/  ISETP.NE.AND P0, PT, R0, RZ, PT ;  /* 0x000000ff0000720c */ /* 0x004fda0003f05270 */
[----:B------:R-:W-:Y:S05]  /*15a0*/  @P0 BRA `(.L_x_17) ;  /* 0xfffffffc00d40947 */ /* 0x000fea000383ffff */
.L_x_16:
[----:B------:R-:W-:Y:S05]  /*15b0*/  BSYNC.RECONVERGENT B0 ;  /* 0x0000000000007941 */ /* 0x000fea0003800200 */
.L_x_15:
[----:B------:R-:W-:-:S04]  /*15c0*/  ISETP.NE.U32.AND P0, PT, R5, R38, PT ;  /* 0x000000260500720c */ /* 0x000fc80003f05070 */
[----:B------:R-:W-:-:S13]  /*15d0*/  ISETP.NE.AND.EX P0, PT, R6, R39, PT, P0 ;  /* 0x000000270600720c */ /* 0x000fda0003f05300 */
[----:B------:R-:W-:Y:S05]  /*15e0*/  @P0 BRA `(.L_x_9) ;  /* 0x0000000000740947 */ /* 0x000fea0003800000 */
[----:B------:R-:W-:Y:S01]  /*15f0*/  MOV R19, 0x0 ;  /* 0x0000000000137802 */ /* 0x000fe20000000f00 */
[----:B------:R0:W-:Y:S01]  /*1600*/  STL.64 [R1], R38 ;  /* 0x0000002601007387 */ /* 0x0001e20000100a00 */
[----:B------:R-:W1:Y:S01]  /*1610*/  LDCU.64 UR4, c[0x4][0x8] ;  /* 0x01000100ff0477ac */ /* 0x000e620008000a00 */
[----:B------:R-:W-:Y:S01]  /*1620*/  MOV R6, R24 ;  /* 0x0000001800067202 */ /* 0x000fe20000000f00 */
[----:B------:R0:W2:Y:S01]  /*1630*/  LDC.64 R8, c[0x4][R19] ;  /* 0x0100000013087b82 */ /* 0x0000a20000000a00 */
[----:B------:R-:W-:Y:S02]  /*1640*/  IMAD.MOV.U32 R7, RZ, RZ, R27 ;  /* 0x000000ffff077224 */ /* 0x000fe400078e001b */
[----:B-1----:R-:W-:Y:S02]  /*1650*/  IMAD.U32 R4, RZ, RZ, UR4 ;  /* 0x00000004ff047e24 */ /* 0x002fe4000f8e00ff */
[----:B0-----:R-:W-:-:S07]  /*1660*/  IMAD.U32 R5, RZ, RZ, UR5 ;  /* 0x00000005ff057e24 */ /* 0x001fce000f8e00ff */
[----:B------:R-:W-:-:S07]  /*1670*/  LEPC R20, `(.L_x_18) ;  /* 0x000000001014794e */ /* 0x000fce0000000000 */
[----:B--2---:R-:W-:Y:S05]  /*1680*/  CALL.ABS.NOINC R8 ;  /* 0x0000000008007343 */ /* 0x004fea0003c00000 */
.L_x_18:
[----:B------:R-:W-:Y:S01]  /*1690*/  IADD3 R8, P0, PT, R16, -0x1, RZ ;  /* 0xffffffff10087810 */ /* 0x000fe20007f1e0ff */
[----:B------:R-:W0:Y:S01]  /*16a0*/  LDC.64 R22, c[0x0][0x358] ;  /* 0x0000d600ff167b82 */ /* 0x000e220000000a00 */
[----:B------:R-:W1:Y:S01]  /*16b0*/  LDCU.64 UR4, c[0x4][0x10] ;  /* 0x01000200ff0477ac */ /* 0x000e620008000a00 */
[----:B------:R-:W-:Y:S01]  /*16c0*/  IMAD.MOV.U32 R6, RZ, RZ, R24 ;  /* 0x000000ffff067224 */ /* 0x000fe200078e0018 */
[----:B------:R-:W-:Y:S01]  /*16d0*/  IADD3.X R9, PT, PT, R2, -0x1, RZ, P0, !PT ;  /* 0xffffffff02097810 */ /* 0x000fe200007fe4ff */
[----:B------:R-:W-:-:S04]  /*16e0*/  IMAD.MOV.U32 R7, RZ, RZ, R27 ;  /* 0x000000ffff077224 */ /* 0x000fc800078e001b */
[----:B------:R2:W3:Y:S01]  /*16f0*/  LDC.64 R2, c[0x4][R19] ;  /* 0x0100000013027b82 */ /* 0x0004e20000000a00 */
[----:B------:R2:W-:Y:S01]  /*1700*/  STL.64 [R1], R8 ;  /* 0x0000000801007387 */ /* 0x0005e20000100a00 */
[----:B-1----:R-:W-:Y:S01]  /*1710*/  IMAD.U32 R4, RZ, RZ, UR4 ;  /* 0x00000004ff047e24 */ /* 0x002fe2000f8e00ff */
[----:B------:R-:W-:-:S07]  /*1720*/  MOV R5, UR5 ;  /* 0x0000000500057c02 */ /* 0x000fce0008000f00 */
[----:B------:R-:W-:-:S07]  /*1730*/  LEPC R20, `(.L_x_19) ;  /* 0x000000001014794e */ /* 0x000fce0000000000 */
[----:B0-23--:R-:W-:Y:S05]  /*1740*/  CALL.ABS.NOINC R2 ;  /* 0x0000000002007343 */ /* 0x00dfea0003c00000 */
.L_x_19:
[C---:B------:R-:W-:Y:S01]  /*1750*/  R2UR UR4, R22.reuse ;  /* 0x00000000160472ca */ /* 0x040fe200000e0000 */
[----:B------:R-:W-:Y:S01]  /*1760*/  HFMA2 R3, -RZ, RZ, 0, 5.9604644775390625e-08 ;  /* 0x00000001ff037431 */ /* 0x000fe200000001ff */
[C---:B------:R-:W-:Y:S02]  /*1770*/  R2UR UR5, R23.reuse ;  /* 0x00000000170572ca */ /* 0x040fe400000e0000 */
[----:B------:R-:W-:Y:S02]  /*1780*/  R2UR UR6, R22 ;  /* 0x00000000160672ca */ /* 0x000fe400000e0000 */
[----:B------:R-:W-:-:S09]  /*1790*/  R2UR UR7, R23 ;  /* 0x00000000170772ca */ /* 0x000fd200000e0000 */
[----:B------:R0:W-:Y:S04]  /*17a0*/  STG.E desc[UR4][R36.64], R3 ;  /* 0x0000000324007986 */ /* 0x0001e8000c101904 */
[----:B------:R0:W-:Y:S02]  /*17b0*/  STG.E desc[UR6][R30.64], R3 ;  /* 0x000000031e007986 */ /* 0x0001e4000c101906 */
.L_x_9:
[----:B------:R-:W-:Y:S05]  /*17c0*/  BSYNC.RECONVERGENT B7 ;  /* 0x0000000000077941 */ /* 0x000fea0003800200 */
.L_x_7:
[----:B------:R-:W2:Y:S01]  /*17d0*/  LDL R20, [R1+0x1c] ;  /* 0x00001c0001147983 */ /* 0x000ea20000100800 */
[----:B------:R1:W-:Y:S05]  /*17e0*/  BMOV.32 B6, R17 ;  /* 0x0000001106007356 */ /* 0x0003ea0000000000 */
[----:B------:R-:W2:Y:S01]  /*17f0*/  LDL R21, [R1+0x20] ;  /* 0x0000200001157983 */ /* 0x000ea20000100800 */
[----:B------:R3:W-:Y:S05]  /*1800*/  BMOV.32 B7, R18 ;  /* 0x0000001207007356 */ /* 0x0007ea0000000000 */
[----:B------:R-:W2:Y:S04]  /*1810*/  LDL R2, [R1+0x8] ;  /* 0x0000080001027983 */ /* 0x000ea80000100800 */
[----:B------:R-:W2:Y:S04]  /*1820*/  LDL R16, [R1+0xc] ;  /* 0x00000c0001107983 */ /* 0x000ea80000100800 */
[----:B-1----:R-:W2:Y:S04]  /*1830*/  LDL R17, [R1+0x10] ;  /* 0x0000100001117983 */ /* 0x002ea80000100800 */
[----:B---3--:R-:W2:Y:S04]  /*1840*/  LDL R18, [R1+0x14] ;  /* 0x0000140001127983 */ /* 0x008ea80000100800 */
[----:B0-----:R-:W2:Y:S04]  /*1850*/  LDL R19, [R1+0x18] ;  /* 0x0000180001137983 */ /* 0x001ea80000100800 */
[----:B------:R-:W2:Y:S04]  /*1860*/  LDL R22, [R1+0x24] ;  /* 0x0000240001167983 */ /* 0x000ea80000100800 */
        /* <DEDUP_REMOVED lines=12> */
[----:B------:R0:W2:Y:S02]  /*1930*/  LDL R39, [R1+0x58] ;  /* 0x0000580001277983 */ /* 0x0000a40000100800 */
[----:B0-----:R-:W-:Y:S01]  /*1940*/  VIADD R1, R1, 0x60 ;  /* 0x0000006001017836 */ /* 0x001fe20000000000 */
[----:B--2---:R-:W-:Y:S06]  /*1950*/  RET.REL.NODEC R20 `(_Z12main_permutePcilPiS0_) ;  /* 0xffffffe414a87950 */ /* 0x004fec0003c3ffff */
.L_x_20:
[----:B------:R-:W-:-:S00]  /*1960*/  BRA `(.L_x_20) ;  /* 0xfffffffc00fc7947 */ /* 0x000fc0000383ffff */
[----:B------:R-:W-:-:S00]  /*1970*/  NOP ;  /* 0x0000000000007918 */ /* 0x000fc00000000000 */
        /* <DEDUP_REMOVED lines=8> */
.L_x_34:


//--------------------- .text._Z2q4PclPiS0_       --------------------------
	.section	.text._Z2q4PclPiS0_,"ax",@progbits
	.align	128
        .global         _Z2q4PclPiS0_
        .type           _Z2q4PclPiS0_,@function
        .size           _Z2q4PclPiS0_,(.L_x_36 - _Z2q4PclPiS0_)
        .other          _Z2q4PclPiS0_,@"STO_CUDA_ENTRY STV_DEFAULT"
_Z2q4PclPiS0_:
.text._Z2q4PclPiS0_:
[----:B------:R-:W0:Y:S01]  /*0000*/  LDC R1, c[0x0][0x37c] ;  /* 0x0000df00ff017b82 */ /* 0x000e220000000800 */
[----:B------:R-:W1:Y:S07]  /*0010*/  S2R R5, SR_TID.X ;  /* 0x0000000000057919 */ /* 0x000e6e0000002100 */
[----:B------:R-:W1:Y:S01]  /*0020*/  LDC.64 R2, c[0x0][0x390] ;  /* 0x0000e400ff027b82 */ /* 0x000e620000000a00 */
[----:B------:R-:W2:Y:S01]  /*0030*/  LDCU.64 UR36, c[0x0][0x358] ;  /* 0x00006b00ff2477ac */ /* 0x000ea20008000a00 */
[----:B0-----:R-:W-:Y:S01]  /*0040*/  VIADD R1, R1, 0xffffffe0 ;  /* 0xffffffe001017836 */ /* 0x001fe20000000000 */
[----:B------:R-:W0:Y:S01]  /*0050*/  LDCU UR4, c[0x0][0x2f8] ;  /* 0x00005f00ff0477ac */ /* 0x000e220008000800 */
[----:B------:R-:W3:Y:S01]  /*0060*/  LDCU UR5, c[0x0][0x2fc] ;  /* 0x00005f80ff0577ac */ /* 0x000ee20008000800 */
[----:B------:R-:W4:Y:S01]  /*0070*/  LDCU.64 UR6, c[0x0][0x380] ;  /* 0x00007000ff0677ac */ /* 0x000f220008000a00 */
[----:B------:R-:W3:Y:S01]  /*0080*/  LDCU.64 UR8, c[0x0][0x380] ;  /* 0x00007000ff0877ac */ /* 0x000ee20008000a00 */
[----:B-1----:R-:W-:-:S05]  /*0090*/  IMAD.WIDE.U32 R2, R5, 0x4, R2 ;  /* 0x0000000405027825 */ /* 0x002fca00078e0002 */
[----:B--2---:R-:W2:Y:S04]  /*00a0*/  LDG.E R4, desc[UR36][R2.64] ;  /* 0x0000002402047981 */ /* 0x004ea8000c1e1900 */
[----:B------:R-:W5:Y:S01]  /*00b0*/  LDG.E R5, desc[UR36][R2.64+0x4] ;  /* 0x0000042402057981 */ /* 0x000f62000c1e1900 */
[----:B0-----:R-:W-:Y:S01]  /*00c0*/  IADD3 R16, P1, PT, R1, UR4, RZ ;  /* 0x0000000401107c10 */ /* 0x001fe2000ff3e0ff */
[----:B------:R-:W-:Y:S01]  /*00d0*/  BSSY.RECONVERGENT B0, `(.L_x_21) ;  /* 0x0000032000007945 */ /* 0x000fe20003800200 */
[----:B------:R-:W-:-:S03]  /*00e0*/  IMAD.MOV.U32 R0, RZ, RZ, R1 ;  /* 0x000000ffff007224 */ /* 0x000fc600078e0001 */
[----:B---3--:R-:W-:Y:S02]  /*00f0*/  IMAD.X R17, RZ, RZ, UR5, P1 ;  /* 0x00000005ff117e24 */ /* 0x008fe400088e06ff */
[----:B--2---:R-:W-:-:S05]  /*0100*/  VIADD R6, R4, 0x1 ;  /* 0x0000000104067836 */ /* 0x004fca0000000000 */
[----:B-----5:R-:W-:-:S13]  /*0110*/  ISETP.GE.AND P0, PT, R6, R5, PT ;  /* 0x000000050600720c */ /* 0x020fda0003f06270 */
[----:B----4-:R-:W-:Y:S05]  /*0120*/  @P0 BRA `(.L_x_22) ;  /* 0x0000000000b00947 */ /* 0x010fea0003800000 */
[----:B------:R-:W-:Y:S01]  /*0130*/  IADD3 R3, PT, PT, R5, -0x2, -R4 ;  /* 0xfffffffe05037810 */ /* 0x000fe20007ffe804 */
[----:B------:R-:W-:Y:S01]  /*0140*/  BSSY.RECONVERGENT B1, `(.L_x_23) ;  /* 0x000001d000017945 */ /* 0x000fe20003800200 */
[----:B------:R-:W-:Y:S02]  /*0150*/  LOP3.LUT R2, RZ, R4, RZ, 0x33, !PT ;  /* 0x00000004ff027212 */ /* 0x000fe400078e33ff */
[----:B------:R-:W-:-:S03]  /*0160*/  ISETP.GE.U32.AND P0, PT, R3, 0x3, PT ;  /* 0x000000030300780c */ /* 0x000fc60003f06070 */
[----:B------:R-:W-:Y:S02]  /*0170*/  IMAD.IADD R2, R5, 0x1, R2 ;  /* 0x0000000105027824 */ /* 0x000fe400078e0202 */
[----:B------:R-:W-:-:S03]  /*0180*/  IMAD.MOV.U32 R5, RZ, RZ, RZ ;  /* 0x000000ffff057224 */ /* 0x000fc600078e00ff */
[----:B------:R-:W-:-:S05]  /*0190*/  LOP3.LUT R12, R2, 0x3, RZ, 0xc0, !PT ;  /* 0x00000003020c7812 */ /* 0x000fca00078ec0ff */
[----:B------:R-:W-:Y:S05]  /*01a0*/  @!P0 BRA `(.L_x_24) ;  /* 0x0000000000588947 */ /* 0x000fea0003800000 */
[----:B------:R-:W-:Y:S01]  /*01b0*/  LOP3.LUT R5, R2, 0xfffffffc, RZ, 0xc0, !PT ;  /* 0xfffffffc02057812 */ /* 0x000fe200078ec0ff */
[----:B------:R-:W-:Y:S01]  /*01c0*/  BSSY.RECONVERGENT B2, `(.L_x_25) ;  /* 0x0000013000027945 */ /* 0x000fe20003800200 */
[----:B------:R-:W-:-:S03]  /*01d0*/  IMAD.MOV.U32 R13, RZ, RZ, R0 ;  /* 0x000000ffff0d7224 */ /* 0x000fc600078e0000 */
[----:B------:R-:W-:-:S07]  /*01e0*/  IMAD.MOV R7, RZ, RZ, -R5 ;  /* 0x000000ffff077224 */ /* 0x000fce00078e0a05 */
.L_x_26:
[----:B------:R-:W-:-:S04]  /*01f0*/  IADD3.X R2, P0, PT, R6, UR6, RZ, PT, !PT ;  /* 0x0000000606027c10 */ /* 0x000fc8000bf1e4ff */
[----:B------:R-:W-:-:S05]  /*0200*/  LEA.HI.X.SX32 R3, R6, UR7, 0x1, P0 ;  /* 0x0000000706037c11 */ /* 0x000fca00080f0eff */
[----:B------:R-:W2:Y:S04]  /*0210*/  LDG.E.U8 R8, desc[UR36][R2.64+0x2] ;  /* 0x0000022402087981 */ /* 0x000ea8000c1e1100 */
[----:B------:R-:W2:Y:S04]  /*0220*/  LDG.E.U8 R9, desc[UR36][R2.64+0x1] ;  /* 0x0000012402097981 */ /* 0x000ea8000c1e1100 */
[----:B------:R-:W3:Y:S04]  /*0230*/  LDG.E.U8 R10, desc[UR36][R2.64] ;  /* 0x00000024020a7981 */ /* 0x000ee8000c1e1100 */
[----:B------:R-:W3:Y:S01]  /*0240*/  LDG.E.U8 R11, desc[UR36][R2.64+-0x1] ;  /* 0xffffff24020b7981 */ /* 0x000ee2000c1e1100 */
[----:B------:R-:W-:-:S02]  /*0250*/  VIADD R7, R7, 0x4 ;  /* 0x0000000407077836 */ /* 0x000fc40000000000 */
[----:B------:R-:W-:Y:S02]  /*0260*/  VIADD R4, R4, 0x4 ;  /* 0x0000000404047836 */ /* 0x000fe40000000000 */
[----:B------:R-:W-:Y:S01]  /*0270*/  VIADD R6, R6, 0x4 ;  /* 0x0000000406067836 */ /* 0x000fe20000000000 */
[----:B------:R-:W-:Y:S02]  /*0280*/  ISETP.NE.AND P0, PT, R7, RZ, PT ;  /* 0x000000ff0700720c */ /* 0x000fe40003f05270 */
[----:B--2---:R-:W-:Y:S02]  /*0290*/  PRMT R8, R9, 0x3340, R8 ;  /* 0x0000334009087816 */ /* 0x004fe40000000008 */
[----:B---3--:R-:W-:-:S04]  /*02a0*/  PRMT R11, R11, 0x3340, R10 ;  /* 0x000033400b0b7816 */ /* 0x008fc8000000000a */
[----:B------:R-:W-:-:S05]  /*02b0*/  PRMT R8, R11, 0x5410, R8 ;  /* 0x000054100b087816 */ /* 0x000fca0000000008 */
[----:B------:R0:W-:Y:S02]  /*02c0*/  STL [R13], R8 ;  /* 0x000000080d007387 */ /* 0x0001e40000100800 */
[----:B0-----:R-:W-:Y:S01]  /*02d0*/  IADD3 R13, PT, PT, R13, 0x4, RZ ;  /* 0x000000040d0d7810 */ /* 0x001fe20007ffe0ff */
[----:B------:R-:W-:Y:S06]  /*02e0*/  @P0 BRA `(.L_x_26) ;  /* 0xfffffffc00c00947 */ /* 0x000fec000383ffff */
[----:B------:R-:W-:Y:S05]  /*02f0*/  BSYNC.RECONVERGENT B2 ;  /* 0x0000000000027941 */ /* 0x000fea0003800200 */
.L_x_25:
[----:B------:R-:W-:-:S07]  /*0300*/  VIADD R6, R4, 0x1 ;  /* 0x0000000104067836 */ /* 0x000fce0000000000 */
.L_x_24:
[----:B------:R-:W-:Y:S05]  /*0310*/  BSYNC.RECONVERGENT B1 ;  /* 0x0000000000017941 */ /* 0x000fea0003800200 */
.L_x_23:
[----:B------:R-:W-:-:S13]  /*0320*/  ISETP.NE.AND P0, PT, R12, RZ, PT ;  /* 0x000000ff0c00720c */ /* 0x000fda0003f05270 */
[----:B------:R-:W-:Y:S05]  /*0330*/  @!P0 BRA `(.L_x_22) ;  /* 0x00000000002c8947 */ /* 0x000fea0003800000 */
[----:B------:R-:W-:Y:S02]  /*0340*/  IMAD.IADD R5, R5, 0x1, R0 ;  /* 0x0000000105057824 */ /* 0x000fe400078e0200 */
[----:B------:R-:W-:-:S07]  /*0350*/  IMAD.MOV R4, RZ, RZ, -R12 ;  /* 0x000000ffff047224 */ /* 0x000fce00078e0a0c */
.L_x_27:
[----:B------:R-:W-:-:S04]  /*0360*/  IADD3 R2, P0, PT, R6, UR8, RZ ;  /* 0x0000000806027c10 */ /* 0x000fc8000ff1e0ff */
[----:B------:R-:W-:-:S05]  /*0370*/  LEA.HI.X.SX32 R3, R6, UR9, 0x1, P0 ;  /* 0x0000000906037c11 */ /* 0x000fca00080f0eff */
[----:B------:R-:W2:Y:S01]  /*0380*/  LDG.E.U8 R2, desc[UR36][R2.64] ;  /* 0x0000002402027981 */ /* 0x000ea2000c1e1100 */
[----:B------:R-:W-:Y:S02]  /*0390*/  VIADD R4, R4, 0x1 ;  /* 0x0000000104047836 */ /* 0x000fe40000000000 */
[----:B------:R-:W-:-:S03]  /*03a0*/  VIADD R6, R6, 0x1 ;  /* 0x0000000106067836 */ /* 0x000fc60000000000 */
[----:B------:R-:W-:Y:S01]  /*03b0*/  ISETP.NE.AND P0, PT, R4, RZ, PT ;  /* 0x000000ff0400720c */ /* 0x000fe20003f05270 */
[----:B--2---:R0:W-:Y:S02]  /*03c0*/  STL.U8 [R5], R2 ;  /* 0x0000000205007387 */ /* 0x0041e40000100000 */
[----:B0-----:R-:W-:-:S10]  /*03d0*/  VIADD R5, R5, 0x1 ;  /* 0x0000000105057836 */ /* 0x001fd40000000000 */
[----:B------:R-:W-:Y:S05]  /*03e0*/  @P0 BRA `(.L_x_27) ;  /* 0xfffffffc00dc0947 */ /* 0x000fea000383ffff */
.L_x_22:
[----:B------:R-:W-:Y:S05]  /*03f0*/  BSYNC.RECONVERGENT B0 ;  /* 0x0000000000007941 */ /* 0x000fea0003800200 */
.L_x_21:
[----:B------:R-:W2:Y:S01]  /*0400*/  LDL.U8 R2, [R0] ;  /* 0x0000000000027983 */ /* 0x000ea20000100000 */
[----:B------:R-:W-:Y:S01]  /*0410*/  BSSY.RECONVERGENT B0, `(.L_x_28) ;  /* 0x0000011000007945 */ /* 0x000fe20003800200 */
[----:B------:R-:W-:Y:S02]  /*0420*/  HFMA2 R6, -RZ, RZ, 0, 0 ;  /* 0x00000000ff067431 */ /* 0x000fe400000001ff */
[----:B------:R-:W-:Y:S01]  /*0430*/  IMAD.MOV.U32 R5, RZ, RZ, 0x1505 ;  /* 0x00001505ff057424 */ /* 0x000fe200078e00ff */
[----:B--2---:R-:W-:-:S13]  /*0440*/  ISETP.NE.AND P0, PT, R2, RZ, PT ;  /* 0x000000ff0200720c */ /* 0x004fda0003f05270 */
[----:B------:R-:W-:Y:S05]  /*0450*/  @!P0 BRA `(.L_x_29) ;  /* 0x0000000000308947 */ /* 0x000fea0003800000 */
[----:B------:R-:W-:Y:S02]  /*0460*/  IMAD.MOV.U32 R5, RZ, RZ, 0x1505 ;  /* 0x00001505ff057424 */ /* 0x000fe400078e00ff */
[----:B------:R-:W-:-:S07]  /*0470*/  IMAD.MOV.U32 R6, RZ, RZ, RZ ;  /* 0x000000ffff067224 */ /* 0x000fce00078e00ff */
.L_x_30:
[----:B------:R-:W-:Y:S02]  /*0480*/  LOP3.LUT R3, R2, 0xffff, RZ, 0xc0, !PT ;  /* 0x0000ffff02037812 */ /* 0x000fe400078ec0ff */
[----:B------:R0:W2:Y:S01]  /*0490*/  LDL.U8 R2, [R0+0x1] ;  /* 0x0000010000027983 */ /* 0x0000a20000100000 */
[----:B------:R-:W-:Y:S02]  /*04a0*/  LEA R4, P0, R5, R5, 0x5 ;  /* 0x0000000505047211 */ /* 0x000fe400078028ff */
[----:B------:R-:W-:Y:S02]  /*04b0*/  PRMT R3, R3, 0x8880, RZ ;  /* 0x0000888003037816 */ /* 0x000fe400000000ff */
[----:B------:R-:W-:Y:S02]  /*04c0*/  LEA.HI.X R6, R5, R6, R6, 0x5, P0 ;  /* 0x0000000605067211 */ /* 0x000fe400000f2c06 */
[----:B------:R-:W-:Y:S01]  /*04d0*/  IADD3 R5, P1, PT, R3, R4, RZ ;  /* 0x0000000403057210 */ /* 0x000fe20007f3e0ff */
[----:B0-----:R-:W-:-:S03]  /*04e0*/  VIADD R0, R0, 0x1 ;  /* 0x0000000100007836 */ /* 0x001fc60000000000 */
[----:B------:R-:W-:Y:S02]  /*04f0*/  LEA.HI.X.SX32 R6, R3, R6, 0x1, P1 ;  /* 0x0000000603067211 */ /* 0x000fe400008f0eff */
[----:B--2---:R-:W-:-:S13]  /*0500*/  ISETP.NE.AND P0, PT, R2, RZ, PT ;  /* 0x000000ff0200720c */ /* 0x004fda0003f05270 */
[----:B------:R-:W-:Y:S05]  /*0510*/  @P0 BRA `(.L_x_30) ;  /* 0xfffffffc00d80947 */ /* 0x000fea000383ffff */
.L_x_29:
[----:B------:R-:W-:Y:S05]  /*0520*/  BSYNC.RECONVERGENT B0 ;  /* 0x0000000000007941 */ /* 0x000fea0003800200 */
.L_x_28:
[----:B------:R-:W0:Y:S02]  /*0530*/  LDCU.64 UR4, c[0x0][0x388] ;  /* 0x00007100ff0477ac */ /* 0x000e240008000a00 */
[----:B0-----:R-:W-:-:S04]  /*0540*/  ISETP.NE.U32.AND P0, PT, R5, UR4, PT ;  /* 0x0000000405007c0c */ /* 0x001fc8000bf05070 */
[----:B------:R-:W-:-:S13]  /*0550*/  ISETP.NE.AND.EX P0, PT, R6, UR5, PT, P0 ;  /* 0x0000000506007c0c */ /* 0x000fda000bf05300 */
[----:B------:R-:W-:Y:S05]  /*0560*/  @P0 EXIT ;  /* 0x000000000000094d */ /* 0x000fea0003800000 */
[----:B------:R-:W0:Y:S01]  /*0570*/  LDC.64 R10, c[0x0][0x388] ;  /* 0x0000e200ff0a7b82 */ /* 0x000e220000000a00 */
[----:B------:R-:W-:Y:S01]  /*0580*/  MOV R2, 0x0 ;  /* 0x0000000000027802 */ /* 0x000fe20000000f00 */
[----:B------:R-:W1:Y:S01]  /*0590*/  LDCU.64 UR4, c[0x4][0x8] ;  /* 0x01000100ff0477ac */ /* 0x000e620008000a00 */
[----:B------:R-:W-:-:S05]  /*05a0*/  IADD3 R18, P0, PT, R16, 0x18, RZ ;  /* 0x0000001810127810 */ /* 0x000fca0007f1e0ff */
[----:B------:R2:W3:Y:S01]  /*05b0*/  LDC.64 R8, c[0x4][R2] ;  /* 0x0100000002087b82 */ /* 0x0004e20000000a00 */
[----:B------:R-:W-:Y:S02]  /*05c0*/  IMAD.X R19, RZ, RZ, R17, P0 ;  /* 0x000000ffff137224 */ /* 0x000fe400000e0611 */
[----:B------:R-:W-:-:S03]  /*05d0*/  IMAD.MOV.U32 R6, RZ, RZ, R18 ;  /* 0x000000ffff067224 */ /* 0x000fc600078e0012 */
[----:B------:R-:W-:Y:S01]  /*05e0*/  MOV R7, R19 ;  /* 0x0000001300077202 */ /* 0x000fe20000000f00 */
[----:B-1----:R-:W-:Y:S02]  /*05f0*/  IMAD.U32 R4, RZ, RZ, UR4 ;  /* 0x00000004ff047e24 */ /* 0x002fe4000f8e00ff */
[----:B------:R-:W-:Y:S01]  /*0600*/  IMAD.U32 R5, RZ, RZ, UR5 ;  /* 0x00000005ff057e24 */ /* 0x000fe2000f8e00ff */
[----:B0-----:R2:W-:Y:S06]  /*0610*/  STL.64 [R1+0x18], R10 ;  /* 0x0000180a01007387 */ /* 0x0015ec0000100a00 */
[----:B------:R-:W-:-:S07]  /*0620*/  LEPC R20, `(.L_x_31) ;  /* 0x000000001014794e */ /* 0x000fce0000000000 */
[----:B--23--:R-:W-:Y:S05]  /*0630*/  CALL.ABS.NOINC R8 ;  /* 0x0000000008007343 */ /* 0x00cfea0003c00000 */
.L_x_31:
[----:B------:R-:W0:Y:S01]  /*0640*/  LDC.64 R2, c[0x4][R2] ;  /* 0x0100000002027b82 */ /* 0x000e220000000a00 */
[----:B------:R1:W-:Y:S01]  /*0650*/  STL.64 [R1+0x18], R16 ;  /* 0x0000181001007387 */ /* 0x0003e20000100a00 */
[----:B------:R-:W2:Y:S01]  /*0660*/  LDCU.64 UR4, c[0x4][0x10] ;  /* 0x01000200ff0477ac */ /* 0x000ea20008000a00 */
[----:B------:R-:W-:Y:S02]  /*0670*/  IMAD.MOV.U32 R6, RZ, RZ, R18 ;  /* 0x000000ffff067224 */ /* 0x000fe400078e0012 */
[----:B------:R-:W-:Y:S02]  /*0680*/  IMAD.MOV.U32 R7, RZ, RZ, R19 ;  /* 0x000000ffff077224 */ /* 0x000fe400078e0013 */
[----:B--2---:R-:W-:Y:S02]  /*0690*/  IMAD.U32 R4, RZ, RZ, UR4 ;  /* 0x00000004ff047e24 */ /* 0x004fe4000f8e00ff */
[----:B-1----:R-:W-:-:S07]  /*06a0*/  IMAD.U32 R5, RZ, RZ, UR5 ;  /* 0x00000005ff057e24 */ /* 0x002fce000f8e00ff */
[----:B------:R-:W-:-:S07]  /*06b0*/  LEPC R20, `(.L_x_32) ;  /* 0x000000001014794e */ /* 0x000fce0000000000 */
[----:B0-----:R-:W-:Y:S05]  /*06c0*/  CALL.ABS.NOINC R2 ;  /* 0x0000000002007343 */ /* 0x001fea0003c00000 */
.L_x_32:
[----:B------:R-:W0:Y:S01]  /*06d0*/  LDC.64 R2, c[0x0][0x398] ;  /* 0x0000e600ff027b82 */ /* 0x000e220000000a00 */
[----:B------:R-:W-:-:S05]  /*06e0*/  IMAD.MOV.U32 R5, RZ, RZ, 0x1 ;  /* 0x00000001ff057424 */ /* 0x000fca00078e00ff */
[----:B0-----:R-:W-:Y:S01]  /*06f0*/  STG.E desc[UR36][R2.64], R5 ;  /* 0x0000000502007986 */ /* 0x001fe2000c101924 */
[----:B------:R-:W-:Y:S05]  /*0700*/  EXIT ;  /* 0x000000000000794d */ /* 0x000fea0003800000 */
.L_x_33:
        /* <DEDUP_REMOVED lines=15> */
.L_x_36:


//--------------------- .nv.global.init           --------------------------
	.section	.nv.global.init,"aw",@progbits
.nv.global.init:
	.type		$str$1,@object
	.size		$str$1,($str - $str$1)
$str$1:
        /*0000*/ 	.byte	0x0a, 0x20, 0x50, 0x61, 0x73, 0x73, 0x77, 0x6f, 0x72, 0x64, 0x20, 0x69, 0x73, 0x20, 0x27, 0x25
        /*0010*/ 	.byte	0x73, 0x27, 0x0a, 0x00
	.type		$str,@object
	.size		$str,(.L_0 - $str)
$str:
        /*0014*/ 	.byte	0x0a, 0x48, 0x61, 0x73, 0x68, 0x56, 0x61, 0x6c, 0x75, 0x65, 0x20, 0x6f, 0x66, 0x20, 0x66, 0x6f
        /*0024*/ 	.byte	0x75, 0x6e, 0x64, 0x20, 0x73, 0x74, 0x72, 0x69, 0x6e, 0x67, 0x3d, 0x25, 0x64, 0x0a, 0x00
.L_0:


//--------------------- .nv.shared.reserved.0     --------------------------
	.section	.nv.shared.reserved.0,"aw",@nobits
	.weak		__nv_reservedSMEM_offset_0_alias
	.size		__nv_reservedSMEM_offset_0_alias, 0, 64
	.other		__nv_reservedSMEM_offset_0_alias,@"STO_CUDA_RESERVED_SHARED STV_DEFAULT"
__nv_reservedSMEM_offset_0_alias:
	.zero		0
	.zero		64


//--------------------- .nv.constant0._Z12main_permutePcilPiS0_ --------------------------
	.section	.nv.constant0._Z12main_permutePcilPiS0_,"a",@progbits
	.sectionflags	@""
	.align	4
.nv.constant0._Z12main_permutePcilPiS0_:
	.zero		936


//--------------------- .nv.constant0._Z2q4PclPiS0_ --------------------------
	.section	.nv.constant0._Z2q4PclPiS0_,"a",@progbits
	.sectionflags	@""
	.align	4
.nv.constant0._Z2q4PclPiS0_:
	.zero		928


//--------------------- SYMBOLS --------------------------

	.type		.nv.reservedSmem.offset0,@object
	.size		.nv.reservedSmem.offset0,0x4
	.type		vprintf,@function
